	.target	sm_100a

	.elftype	@"ET_EXEC"


//--------------------- .note.nv.tkinfo           --------------------------
	.section	.note.nv.tkinfo,"",@"SHT_NOTE"
	.sectionflags	@"SHF_NOTE_NV_TKINFO"
	.tkinfo
        /*0018*/ 	.word	0x00000002
        /*0030*/ 	.string	""
        /*0030*/ 	.string	"ptxas"
        /*0030*/ 	.string	"Cuda compilation tools, release 13.0, V13.0.88"
        /*0030*/ 	.string	"Build cuda_13.0.r13.0/compiler.36424714_0"
        /*0030*/ 	.string	"-arch sm_100a -m 64 "



//--------------------- .note.nv.cuinfo           --------------------------
	.section	.note.nv.cuinfo,"",@"SHT_NOTE"
	.sectionflags	@"SHF_NOTE_NV_CUINFO"
        /*0018*/ 	.short	0x0002
        /*001a*/ 	.short	0x0064
        /*001c*/ 	.short	0x0082
	.zero		2


//--------------------- .nv.info                  --------------------------
	.section	.nv.info,"",@"SHT_CUDA_INFO"
	.align	4


	//----- nvinfo : EIATTR_REGCOUNT
	.align		4
        /*0000*/ 	.byte	0x04, 0x2f
        /*0002*/ 	.short	(.L_20 - .L_19)
	.align		4
.L_19:
        /*0004*/ 	.word	index@(_ZN7cutlass13device_kernelINS_4gemm6kernel13GemmUniversalIN4cute5tupleIJiiiiEEENS1_10collective13CollectiveMmaINS1_35MainloopSm100TmaUmmaWarpSpecializedILi11ELi2ELi2ENS5_IJNS4_1CILi2EEESB_NSA_ILi1EEEEEEEENS5_IJNSA_ILi256EEESF_NSA_ILi64EEEEEENS_12float_e5m2_tENS5_IJlSC_lEEESI_SJ_NS4_8TiledMMAINS4_8MMA_AtomIJNS4_10MMA_TraitsINS4_25SM100_MMA_F8F6F4_2x1SM_SSEJSI_SI_fSF_SF_NS4_17integral_constantINS4_4UMMA5MajorELSQ_0EEESR_NSO_INSP_7ScaleInELSS_0EEEST_EEEEEENS4_6LayoutINS5_IJSC_SC_SC_EEENS5_IJNSA_ILi0EEESY_SY_EEEEENS5_IJNS4_10UnderscoreES11_S11_EEEEENS4_28SM100_TMA_2SM_LOAD_MULTICASTENS4_14ComposedLayoutINS4_7SwizzleILi2ELi4ELi3EEENS4_18smem_ptr_flag_bitsILi8EEENSW_INS5_IJNSA_ILi8EEESG_EEENS5_IJSG_SC_EEEEEEEvNS4_8identityENS4_18SM100_TMA_2SM_LOADES1E_vS1F_EENS_8epilogue10collective18CollectiveEpilogueINS1I_23Sm100TmaWarpSpecializedILi4ELi2ELi64ELb0ELb0EEEJNS5_IJNSA_ILi128EEESF_SG_EEENS5_IJNSW_IS1N_SC_EENSW_ISG_SC_EEEEESI_SJ_SI_SJ_NS1I_6fusion15FusionCallbacksIS1M_NS1S_17LinearCombinationISI_fSI_fLNS_15FloatRoundStyleE2EEES1O_S1R_JEEENS4_5SM1004TMEM4LOAD26SM100_TMEM_LOAD_32dp32b64xENS4_13SM90_TMA_LOADES1E_NS4_39AutoVectorizingCopyWithAssumedAlignmentILi128EEENS4_14SM90_TMA_STOREES1E_S24_S24_EEEvvEEEEvNT_6ParamsE)
        /*0008*/ 	.word	0x000000cf


	//----- nvinfo : EIATTR_FRAME_SIZE
	.align		4
.L_20:
        /*000c*/ 	.byte	0x04, 0x11
        /*000e*/ 	.short	(.L_22 - .L_21)
	.align		4
.L_21:
        /*0010*/ 	.word	index@($__internal_2_$__cuda_sm10x_tcgen05_guardrail_trap_unallocated_columns_being_dealloced)
        /*0014*/ 	.word	0x00000000


	//----- nvinfo : EIATTR_FRAME_SIZE
	.align		4
.L_22:
        /*0018*/ 	.byte	0x04, 0x11
        /*001a*/ 	.short	(.L_24 - .L_23)
	.align		4
.L_23:
        /*001c*/ 	.word	index@($__internal_1_$__cuda_sm10x_tcgen05_guardrail_trap_phase_invalid_during_alloc)
        /*0020*/ 	.word	0x00000000


	//----- nvinfo : EIATTR_FRAME_SIZE
	.align		4
.L_24:
        /*0024*/ 	.byte	0x04, 0x11
        /*0026*/ 	.short	(.L_26 - .L_25)
	.align		4
.L_25:
        /*0028*/ 	.word	index@($__internal_0_$__cuda_sm10x_tcgen05_guardrail_trap_col_being_dealloced_not_returned_by_alloc)
        /*002c*/ 	.word	0x00000000


	//----- nvinfo : EIATTR_FRAME_SIZE
	.align		4
.L_26:
        /*0030*/ 	.byte	0x04, 0x11
        /*0032*/ 	.short	(.L_28 - .L_27)
	.align		4
.L_27:
        /*0034*/ 	.word	index@(_ZN7cutlass13device_kernelINS_4gemm6kernel13GemmUniversalIN4cute5tupleIJiiiiEEENS1_10collective13CollectiveMmaINS1_35MainloopSm100TmaUmmaWarpSpecializedILi11ELi2ELi2ENS5_IJNS4_1CILi2EEESB_NSA_ILi1EEEEEEEENS5_IJNSA_ILi256EEESF_NSA_ILi64EEEEEENS_12float_e5m2_tENS5_IJlSC_lEEESI_SJ_NS4_8TiledMMAINS4_8MMA_AtomIJNS4_10MMA_TraitsINS4_25SM100_MMA_F8F6F4_2x1SM_SSEJSI_SI_fSF_SF_NS4_17integral_constantINS4_4UMMA5MajorELSQ_0EEESR_NSO_INSP_7ScaleInELSS_0EEEST_EEEEEENS4_6LayoutINS5_IJSC_SC_SC_EEENS5_IJNSA_ILi0EEESY_SY_EEEEENS5_IJNS4_10UnderscoreES11_S11_EEEEENS4_28SM100_TMA_2SM_LOAD_MULTICASTENS4_14ComposedLayoutINS4_7SwizzleILi2ELi4ELi3EEENS4_18smem_ptr_flag_bitsILi8EEENSW_INS5_IJNSA_ILi8EEESG_EEENS5_IJSG_SC_EEEEEEEvNS4_8identityENS4_18SM100_TMA_2SM_LOADES1E_vS1F_EENS_8epilogue10collective18CollectiveEpilogueINS1I_23Sm100TmaWarpSpecializedILi4ELi2ELi64ELb0ELb0EEEJNS5_IJNSA_ILi128EEESF_SG_EEENS5_IJNSW_IS1N_SC_EENSW_ISG_SC_EEEEESI_SJ_SI_SJ_NS1I_6fusion15FusionCallbacksIS1M_NS1S_17LinearCombinationISI_fSI_fLNS_15FloatRoundStyleE2EEES1O_S1R_JEEENS4_5SM1004TMEM4LOAD26SM100_TMEM_LOAD_32dp32b64xENS4_13SM90_TMA_LOADES1E_NS4_39AutoVectorizingCopyWithAssumedAlignmentILi128EEENS4_14SM90_TMA_STOREES1E_S24_S24_EEEvvEEEEvNT_6ParamsE)
        /*0038*/ 	.word	0x00000000


	//----- nvinfo : EIATTR_MIN_STACK_SIZE
	.align		4
.L_28:
        /*003c*/ 	.byte	0x04, 0x12
        /*003e*/ 	.short	(.L_30 - .L_29)
	.align		4
.L_29:
        /*0040*/ 	.word	index@(_ZN7cutlass13device_kernelINS_4gemm6kernel13GemmUniversalIN4cute5tupleIJiiiiEEENS1_10collective13CollectiveMmaINS1_35MainloopSm100TmaUmmaWarpSpecializedILi11ELi2ELi2ENS5_IJNS4_1CILi2EEESB_NSA_ILi1EEEEEEEENS5_IJNSA_ILi256EEESF_NSA_ILi64EEEEEENS_12float_e5m2_tENS5_IJlSC_lEEESI_SJ_NS4_8TiledMMAINS4_8MMA_AtomIJNS4_10MMA_TraitsINS4_25SM100_MMA_F8F6F4_2x1SM_SSEJSI_SI_fSF_SF_NS4_17integral_constantINS4_4UMMA5MajorELSQ_0EEESR_NSO_INSP_7ScaleInELSS_0EEEST_EEEEEENS4_6LayoutINS5_IJSC_SC_SC_EEENS5_IJNSA_ILi0EEESY_SY_EEEEENS5_IJNS4_10UnderscoreES11_S11_EEEEENS4_28SM100_TMA_2SM_LOAD_MULTICASTENS4_14ComposedLayoutINS4_7SwizzleILi2ELi4ELi3EEENS4_18smem_ptr_flag_bitsILi8EEENSW_INS5_IJNSA_ILi8EEESG_EEENS5_IJSG_SC_EEEEEEEvNS4_8identityENS4_18SM100_TMA_2SM_LOADES1E_vS1F_EENS_8epilogue10collective18CollectiveEpilogueINS1I_23Sm100TmaWarpSpecializedILi4ELi2ELi64ELb0ELb0EEEJNS5_IJNSA_ILi128EEESF_SG_EEENS5_IJNSW_IS1N_SC_EENSW_ISG_SC_EEEEESI_SJ_SI_SJ_NS1I_6fusion15FusionCallbacksIS1M_NS1S_17LinearCombinationISI_fSI_fLNS_15FloatRoundStyleE2EEES1O_S1R_JEEENS4_5SM1004TMEM4LOAD26SM100_TMEM_LOAD_32dp32b64xENS4_13SM90_TMA_LOADES1E_NS4_39AutoVectorizingCopyWithAssumedAlignmentILi128EEENS4_14SM90_TMA_STOREES1E_S24_S24_EEEvvEEEEvNT_6ParamsE)
        /*0044*/ 	.word	0x00000000
.L_30:


//--------------------- .nv.compat                --------------------------
	.section	.nv.compat,"",@"SHT_CUDA_COMPAT_INFO"
	.align	4
        /*0000*/ 	.byte	0x02, 0x09, 0x01, 0x00, 0x02, 0x02, 0x02, 0x00, 0x02, 0x05, 0x05, 0x00, 0x03, 0x07, 0x01, 0x01
        /*0010*/ 	.byte	0x02, 0x03, 0x01, 0x00, 0x02, 0x06, 0x01, 0x00, 0x04, 0x0b, 0x08, 0x00, 0x09, 0x00, 0x00, 0x00
        /*0020*/ 	.byte	0x00, 0x00, 0x00, 0x00


//--------------------- .nv.info._ZN7cutlass13device_kernelINS_4gemm6kernel13GemmUniversalIN4cute5tupleIJiiiiEEENS1_10collective13CollectiveMmaINS1_35MainloopSm100TmaUmmaWarpSpecializedILi11ELi2ELi2ENS5_IJNS4_1CILi2EEESB_NSA_ILi1EEEEEEEENS5_IJNSA_ILi256EEESF_NSA_ILi64EEEEEENS_12float_e5m2_tENS5_IJlSC_lEEESI_SJ_NS4_8TiledMMAINS4_8MMA_AtomIJNS4_10MMA_TraitsINS4_25SM100_MMA_F8F6F4_2x1SM_SSEJSI_SI_fSF_SF_NS4_17integral_constantINS4_4UMMA5MajorELSQ_0EEESR_NSO_INSP_7ScaleInELSS_0EEEST_EEEEEENS4_6LayoutINS5_IJSC_SC_SC_EEENS5_IJNSA_ILi0EEESY_SY_EEEEENS5_IJNS4_10UnderscoreES11_S11_EEEEENS4_28SM100_TMA_2SM_LOAD_MULTICASTENS4_14ComposedLayoutINS4_7SwizzleILi2ELi4ELi3EEENS4_18smem_ptr_flag_bitsILi8EEENSW_INS5_IJNSA_ILi8EEESG_EEENS5_IJSG_SC_EEEEEEEvNS4_8identityENS4_18SM100_TMA_2SM_LOADES1E_vS1F_EENS_8epilogue10collective18CollectiveEpilogueINS1I_23Sm100TmaWarpSpecializedILi4ELi2ELi64ELb0ELb0EEEJNS5_IJNSA_ILi128EEESF_SG_EEENS5_IJNSW_IS1N_SC_EENSW_ISG_SC_EEEEESI_SJ_SI_SJ_NS1I_6fusion15FusionCallbacksIS1M_NS1S_17LinearCombinationISI_fSI_fLNS_15FloatRoundStyleE2EEES1O_S1R_JEEENS4_5SM1004TMEM4LOAD26SM100_TMEM_LOAD_32dp32b64xENS4_13SM90_TMA_LOADES1E_NS4_39AutoVectorizingCopyWithAssumedAlignmentILi128EEENS4_14SM90_TMA_STOREES1E_S24_S24_EEEvvEEEEvNT_6ParamsE --------------------------
	.section	.nv.info._ZN7cutlass13device_kernelINS_4gemm6kernel13GemmUniversalIN4cute5tupleIJiiiiEEENS1_10collective13CollectiveMmaINS1_35MainloopSm100TmaUmmaWarpSpecializedILi11ELi2ELi2ENS5_IJNS4_1CILi2EEESB_NSA_ILi1EEEEEEEENS5_IJNSA_ILi256EEESF_NSA_ILi64EEEEEENS_12float_e5m2_tENS5_IJlSC_lEEESI_SJ_NS4_8TiledMMAINS4_8MMA_AtomIJNS4_10MMA_TraitsINS4_25SM100_MMA_F8F6F4_2x1SM_SSEJSI_SI_fSF_SF_NS4_17integral_constantINS4_4UMMA5MajorELSQ_0EEESR_NSO_INSP_7ScaleInELSS_0EEEST_EEEEEENS4_6LayoutINS5_IJSC_SC_SC_EEENS5_IJNSA_ILi0EEESY_SY_EEEEENS5_IJNS4_10UnderscoreES11_S11_EEEEENS4_28SM100_TMA_2SM_LOAD_MULTICASTENS4_14ComposedLayoutINS4_7SwizzleILi2ELi4ELi3EEENS4_18smem_ptr_flag_bitsILi8EEENSW_INS5_IJNSA_ILi8EEESG_EEENS5_IJSG_SC_EEEEEEEvNS4_8identityENS4_18SM100_TMA_2SM_LOADES1E_vS1F_EENS_8epilogue10collective18CollectiveEpilogueINS1I_23Sm100TmaWarpSpecializedILi4ELi2ELi64ELb0ELb0EEEJNS5_IJNSA_ILi128EEESF_SG_EEENS5_IJNSW_IS1N_SC_EENSW_ISG_SC_EEEEESI_SJ_SI_SJ_NS1I_6fusion15FusionCallbacksIS1M_NS1S_17LinearCombinationISI_fSI_fLNS_15FloatRoundStyleE2EEES1O_S1R_JEEENS4_5SM1004TMEM4LOAD26SM100_TMEM_LOAD_32dp32b64xENS4_13SM90_TMA_LOADES1E_NS4_39AutoVectorizingCopyWithAssumedAlignmentILi128EEENS4_14SM90_TMA_STOREES1E_S24_S24_EEEvvEEEEvNT_6ParamsE,"",@"SHT_CUDA_INFO"
	.sectionflags	@""
	.align	4


	//----- nvinfo : EIATTR_CUDA_API_VERSION
	.align		4
        /*0000*/ 	.byte	0x04, 0x37
        /*0002*/ 	.short	(.L_32 - .L_31)
.L_31:
        /*0004*/ 	.word	0x00000082


	//----- nvinfo : EIATTR_KPARAM_INFO
	.align		4
.L_32:
        /*0008*/ 	.byte	0x04, 0x17
        /*000a*/ 	.short	(.L_34 - .L_33)
.L_33:
        /*000c*/ 	.word	0x00000000
        /*0010*/ 	.short	0x0000
        /*0012*/ 	.short	0x0000
        /*0014*/ 	.byte	0x00, 0xf0, 0x01, 0x20


	//----- nvinfo : EIATTR_AT_ENTRY_FRAGMENTS
	.align		4
.L_34:
        /*0018*/ 	.byte	0x04, 0x4f
        /*001a*/ 	.short	(.L_36 - .L_35)


	//   ....[0]....
.L_35:
        /*001c*/ 	.word	0x00000007


	//----- nvinfo : EIATTR_RESERVED_SMEM_USED
	.align		4
.L_36:
        /*0020*/ 	.byte	0x01, 0x41
	.zero		2


	//----- nvinfo : EIATTR_SPARSE_MMA_MASK
	.align		4
        /*0024*/ 	.byte	0x03, 0x50
        /*0026*/ 	.short	0x0000


	//----- nvinfo : EIATTR_TCGEN05_2CTA_USED
	.align		4
        /*0028*/ 	.byte	0x01, 0x52
	.zero		2


	//----- nvinfo : EIATTR_MAXREG_COUNT
	.align		4
        /*002c*/ 	.byte	0x03, 0x1b
        /*002e*/ 	.short	0x00ff


	//----- nvinfo : EIATTR_NUM_BARRIERS
	.align		4
        /*0030*/ 	.byte	0x02, 0x4c
        /*0032*/ 	.byte	0x07
	.zero		1


	//----- nvinfo : EIATTR_EXTERNS
	.align		4
        /*0034*/ 	.byte	0x04, 0x0f
        /*0036*/ 	.short	(.L_38 - .L_37)


	//   ....[0]....
	.align		4
.L_37:
        /*0038*/ 	.word	index@(__assertfail)


	//----- nvinfo : EIATTR_MERCURY_ISA_VERSION
	.align		4
.L_38:
        /*003c*/ 	.byte	0x03, 0x5f
        /*003e*/ 	.short	0x0101


	//----- nvinfo : EIATTR_INT_WARP_WIDE_INSTR_OFFSETS
	.align		4
        /*0040*/ 	.byte	0x04, 0x31
        /*0042*/ 	.short	(.L_40 - .L_39)


	//   ....[0]....
.L_39:
        /*0044*/ 	.word	0x00000e40


	//   ....[1]....
        /*0048*/ 	.word	0x00000ee0


	//   ....[2]....
        /*004c*/ 	.word	0x000045a0


	//   ....[3]....
        /*0050*/ 	.word	0x000045c0


	//   ....[4]....
        /*0054*/ 	.word	0x000045f0


	//   ....[5]....
        /*0058*/ 	.word	0x00005130


	//   ....[6]....
        /*005c*/ 	.word	0x000051a0


	//   ....[7]....
        /*0060*/ 	.word	0x00005280


	//   ....[8]....
        /*0064*/ 	.word	0x00005300


	//   ....[9]....
        /*0068*/ 	.word	0x00005400


	//   ....[10]....
        /*006c*/ 	.word	0x00005480


	//   ....[11]....
        /*0070*/ 	.word	0x00005570


	//   ....[12]....
        /*0074*/ 	.word	0x00005620


	//----- nvinfo : EIATTR_COOP_GROUP_MASK_REGIDS
	.align		4
.L_40:
        /*0078*/ 	.byte	0x04, 0x29
        /*007a*/ 	.short	(.L_42 - .L_41)


	//   ....[0]....
.L_41:
        /*007c*/ 	.word	0xffffffff


	//   ....[1]....
        /*0080*/ 	.word	0xffffffff


	//   ....[2]....
        /*0084*/ 	.word	0xffffffff


	//   ....[3]....
        /*0088*/ 	.word	0xffffffff


	//   ....[4]....
        /*008c*/ 	.word	0xffffffff


	//   ....[5]....
        /*0090*/ 	.word	0xffffffff


	//   ....[6]....
        /*0094*/ 	.word	0xffffffff


	//   ....[7]....
        /*0098*/ 	.word	0xffffffff


	//   ....[8]....
        /*009c*/ 	.word	0xffffffff


	//   ....[9]....
        /*00a0*/ 	.word	0xffffffff


	//   ....[10]....
        /*00a4*/ 	.word	0xffffffff


	//   ....[11]....
        /*00a8*/ 	.word	0xffffffff


	//   ....[12]....
        /*00ac*/ 	.word	0xffffffff


	//   ....[13]....
        /*00b0*/ 	.word	0xffffffff


	//----- nvinfo : EIATTR_COOP_GROUP_INSTR_OFFSETS
	.align		4
.L_42:
        /*00b4*/ 	.byte	0x04, 0x28
        /*00b6*/ 	.short	(.L_44 - .L_43)


	//   ....[0]....
.L_43:
        /*00b8*/ 	.word	0x000000b0


	//   ....[1]....
        /*00bc*/ 	.word	0x00000520


	//   ....[2]....
        /*00c0*/ 	.word	0x000007f0


	//   ....[3]....
        /*00c4*/ 	.word	0x00000980


	//   ....[4]....
        /*00c8*/ 	.word	0x00000a70


	//   ....[5]....
        /*00cc*/ 	.word	0x00000bd0


	//   ....[6]....
        /*00d0*/ 	.word	0x00000d20


	//   ....[7]....
        /*00d4*/ 	.word	0x00000f60


	//   ....[8]....
        /*00d8*/ 	.word	0x000022d0


	//   ....[9]....
        /*00dc*/ 	.word	0x00003580


	//   ....[10]....
        /*00e0*/ 	.word	0x00003a50


	//   ....[11]....
        /*00e4*/ 	.word	0x00003a80


	//   ....[12]....
        /*00e8*/ 	.word	0x000044a0


	//   ....[13]....
        /*00ec*/ 	.word	0x000046b0


	//----- nvinfo : EIATTR_VRC_CTA_INIT_COUNT
	.align		4
.L_44:
        /*00f0*/ 	.byte	0x02, 0x4a
        /*00f2*/ 	.byte	0x80
	.zero		1


	//----- nvinfo : EIATTR_SYSCALL_OFFSETS
	.align		4
        /*00f4*/ 	.byte	0x04, 0x46
        /*00f6*/ 	.short	(.L_46 - .L_45)


	//   ....[0]....
.L_45:
        /*00f8*/ 	.word	0x000062a0


	//   ....[1]....
        /*00fc*/ 	.word	0x000063e0


	//   ....[2]....
        /*0100*/ 	.word	0x00006c70


	//   ....[3]....
        /*0104*/ 	.word	0x00008290


	//   ....[4]....
        /*0108*/ 	.word	0x00009840


	//   ....[5]....
        /*010c*/ 	.word	0x0000ae10


	//----- nvinfo : EIATTR_MBARRIER_INSTR_OFFSETS
	.align		4
.L_46:
        /*0110*/ 	.byte	0x04, 0x39
        /*0112*/ 	.short	(.L_48 - .L_47)


	//   ....[0]....
.L_47:
        /*0114*/ 	.word	0x00000670
        /*0118*/ 	.word	0x000000ff
        /*011c*/ 	.word	0x00000000
        /*0120*/ 	.short	0x0100
        /*0122*/ 	.byte	0x04
	.zero		1


	//   ....[1]....
        /*0124*/ 	.word	0x00000680
        /*0128*/ 	.word	0x000000ff
        /*012c*/ 	.word	0x00000058
        /*0130*/ 	.short	0x0100
        /*0132*/ 	.byte	0x04
	.zero		1


	//   ....[2]....
        /*0134*/ 	.word	0x00000690
        /*0138*/ 	.word	0x000000ff
        /*013c*/ 	.word	0x00000008
        /*0140*/ 	.short	0x0100
        /*0142*/ 	.byte	0x04
	.zero		1


	//   ....[3]....
        /*0144*/ 	.word	0x000006a0
        /*0148*/ 	.word	0x000000ff
        /*014c*/ 	.word	0x00000060
        /*0150*/ 	.short	0x0100
        /*0152*/ 	.byte	0x04
	.zero		1


	//   ....[4]....
        /*0154*/ 	.word	0x000006b0
        /*0158*/ 	.word	0x000000ff
        /*015c*/ 	.word	0x00000010
        /*0160*/ 	.short	0x0100
        /*0162*/ 	.byte	0x04
	.zero		1


	//   ....[5]....
        /*0164*/ 	.word	0x000006c0
        /*0168*/ 	.word	0x000000ff
        /*016c*/ 	.word	0x00000068
        /*0170*/ 	.short	0x0100
        /*0172*/ 	.byte	0x04
	.zero		1


	//   ....[6]....
        /*0174*/ 	.word	0x000006d0
        /*0178*/ 	.word	0x000000ff
        /*017c*/ 	.word	0x00000018
        /*0180*/ 	.short	0x0100
        /*0182*/ 	.byte	0x04
	.zero		1


	//   ....[7]....
        /*0184*/ 	.word	0x000006e0
        /*0188*/ 	.word	0x000000ff
        /*018c*/ 	.word	0x00000070
        /*0190*/ 	.short	0x0100
        /*0192*/ 	.byte	0x04
	.zero		1


	//   ....[8]....
        /*0194*/ 	.word	0x000006f0
        /*0198*/ 	.word	0x000000ff
        /*019c*/ 	.word	0x00000020
        /*01a0*/ 	.short	0x0100
        /*01a2*/ 	.byte	0x04
	.zero		1


	//   ....[9]....
        /*01a4*/ 	.word	0x00000700
        /*01a8*/ 	.word	0x000000ff
        /*01ac*/ 	.word	0x00000078
        /*01b0*/ 	.short	0x0100
        /*01b2*/ 	.byte	0x04
	.zero		1


	//   ....[10]....
        /*01b4*/ 	.word	0x00000710
        /*01b8*/ 	.word	0x000000ff
        /*01bc*/ 	.word	0x00000028
        /*01c0*/ 	.short	0x0100
        /*01c2*/ 	.byte	0x04
	.zero		1


	//   ....[11]....
        /*01c4*/ 	.word	0x00000720
        /*01c8*/ 	.word	0x000000ff
        /*01cc*/ 	.word	0x00000080
        /*01d0*/ 	.short	0x0100
        /*01d2*/ 	.byte	0x04
	.zero		1


	//   ....[12]....
        /*01d4*/ 	.word	0x00000730
        /*01d8*/ 	.word	0x000000ff
        /*01dc*/ 	.word	0x00000030
        /*01e0*/ 	.short	0x0100
        /*01e2*/ 	.byte	0x04
	.zero		1


	//   ....[13]....
        /*01e4*/ 	.word	0x00000740
        /*01e8*/ 	.word	0x000000ff
        /*01ec*/ 	.word	0x00000088
        /*01f0*/ 	.short	0x0100
        /*01f2*/ 	.byte	0x04
	.zero		1


	//   ....[14]....
        /*01f4*/ 	.word	0x00000750
        /*01f8*/ 	.word	0x000000ff
        /*01fc*/ 	.word	0x00000038
        /*0200*/ 	.short	0x0100
        /*0202*/ 	.byte	0x04
	.zero		1


	//   ....[15]....
        /*0204*/ 	.word	0x00000760
        /*0208*/ 	.word	0x000000ff
        /*020c*/ 	.word	0x00000090
        /*0210*/ 	.short	0x0100
        /*0212*/ 	.byte	0x04
	.zero		1


	//   ....[16]....
        /*0214*/ 	.word	0x00000770
        /*0218*/ 	.word	0x000000ff
        /*021c*/ 	.word	0x00000040
        /*0220*/ 	.short	0x0100
        /*0222*/ 	.byte	0x04
	.zero		1


	//   ....[17]....
        /*0224*/ 	.word	0x00000780
        /*0228*/ 	.word	0x000000ff
        /*022c*/ 	.word	0x00000098
        /*0230*/ 	.short	0x0100
        /*0232*/ 	.byte	0x04
	.zero		1


	//   ....[18]....
        /*0234*/ 	.word	0x00000790
        /*0238*/ 	.word	0x000000ff
        /*023c*/ 	.word	0x00000048
        /*0240*/ 	.short	0x0100
        /*0242*/ 	.byte	0x04
	.zero		1


	//   ....[19]....
        /*0244*/ 	.word	0x000007a0
        /*0248*/ 	.word	0x000000ff
        /*024c*/ 	.word	0x000000a0
        /*0250*/ 	.short	0x0100
        /*0252*/ 	.byte	0x04
	.zero		1


	//   ....[20]....
        /*0254*/ 	.word	0x000007b0
        /*0258*/ 	.word	0x000000ff
        /*025c*/ 	.word	0x00000050
        /*0260*/ 	.short	0x0100
        /*0262*/ 	.byte	0x04
	.zero		1


	//   ....[21]....
        /*0264*/ 	.word	0x000007c0
        /*0268*/ 	.word	0x000000ff
        /*026c*/ 	.word	0x000000a8
        /*0270*/ 	.short	0x0100
        /*0272*/ 	.byte	0x04
	.zero		1


	//   ....[22]....
        /*0274*/ 	.word	0x000008f0
        /*0278*/ 	.word	0x000000ff
        /*027c*/ 	.word	0x000000b0
        /*0280*/ 	.short	0x0100
        /*0282*/ 	.byte	0x04
	.zero		1


	//   ....[23]....
        /*0284*/ 	.word	0x00000900
        /*0288*/ 	.word	0x000000ff
        /*028c*/ 	.word	0x000000d0
        /*0290*/ 	.short	0x0100
        /*0292*/ 	.byte	0x04
	.zero		1


	//   ....[24]....
        /*0294*/ 	.word	0x00000910
        /*0298*/ 	.word	0x000000ff
        /*029c*/ 	.word	0x000000b8
        /*02a0*/ 	.short	0x0100
        /*02a2*/ 	.byte	0x04
	.zero		1


	//   ....[25]....
        /*02a4*/ 	.word	0x00000920
        /*02a8*/ 	.word	0x000000ff
        /*02ac*/ 	.word	0x000000d8
        /*02b0*/ 	.short	0x0100
        /*02b2*/ 	.byte	0x04
	.zero		1


	//   ....[26]....
        /*02b4*/ 	.word	0x00000930
        /*02b8*/ 	.word	0x000000ff
        /*02bc*/ 	.word	0x000000c0
        /*02c0*/ 	.short	0x0100
        /*02c2*/ 	.byte	0x04
	.zero		1


	//   ....[27]....
        /*02c4*/ 	.word	0x00000940
        /*02c8*/ 	.word	0x000000ff
        /*02cc*/ 	.word	0x000000e0
        /*02d0*/ 	.short	0x0100
        /*02d2*/ 	.byte	0x04
	.zero		1


	//   ....[28]....
        /*02d4*/ 	.word	0x00000950
        /*02d8*/ 	.word	0x000000ff
        /*02dc*/ 	.word	0x000000c8
        /*02e0*/ 	.short	0x0100
        /*02e2*/ 	.byte	0x04
	.zero		1


	//   ....[29]....
        /*02e4*/ 	.word	0x00000960
        /*02e8*/ 	.word	0x000000ff
        /*02ec*/ 	.word	0x000000e8
        /*02f0*/ 	.short	0x0100
        /*02f2*/ 	.byte	0x04
	.zero		1


	//   ....[30]....
        /*02f4*/ 	.word	0x00000a40
        /*02f8*/ 	.word	0x000000ff
        /*02fc*/ 	.word	0x000000f0
        /*0300*/ 	.short	0x0100
        /*0302*/ 	.byte	0x06
	.zero		1


	//   ....[31]....
        /*0304*/ 	.word	0x00000a50
        /*0308*/ 	.word	0x000000ff
        /*030c*/ 	.word	0x000000f8
        /*0310*/ 	.short	0x0100
        /*0312*/ 	.byte	0x06
	.zero		1


	//   ....[32]....
        /*0314*/ 	.word	0x00000b80
        /*0318*/ 	.word	0x000000ff
        /*031c*/ 	.word	0x00000100
        /*0320*/ 	.short	0x0100
        /*0322*/ 	.byte	0x06
	.zero		1


	//   ....[33]....
        /*0324*/ 	.word	0x00000b90
        /*0328*/ 	.word	0x000000ff
        /*032c*/ 	.word	0x00000110
        /*0330*/ 	.short	0x0100
        /*0332*/ 	.byte	0x06
	.zero		1


	//   ....[34]....
        /*0334*/ 	.word	0x00000ba0
        /*0338*/ 	.word	0x000000ff
        /*033c*/ 	.word	0x00000108
        /*0340*/ 	.short	0x0100
        /*0342*/ 	.byte	0x06
	.zero		1


	//   ....[35]....
        /*0344*/ 	.word	0x00000bb0
        /*0348*/ 	.word	0x000000ff
        /*034c*/ 	.word	0x00000118
        /*0350*/ 	.short	0x0100
        /*0352*/ 	.byte	0x06
	.zero		1


	//   ....[36]....
        /*0354*/ 	.word	0x00000cd0
        /*0358*/ 	.word	0x000000ff
        /*035c*/ 	.word	0x00000120
        /*0360*/ 	.short	0x0100
        /*0362*/ 	.byte	0x04
	.zero		1


	//   ....[37]....
        /*0364*/ 	.word	0x00000ce0
        /*0368*/ 	.word	0x000000ff
        /*036c*/ 	.word	0x00000130
        /*0370*/ 	.short	0x0100
        /*0372*/ 	.byte	0x04
	.zero		1


	//   ....[38]....
        /*0374*/ 	.word	0x00000cf0
        /*0378*/ 	.word	0x000000ff
        /*037c*/ 	.word	0x00000128
        /*0380*/ 	.short	0x0100
        /*0382*/ 	.byte	0x04
	.zero		1


	//   ....[39]....
        /*0384*/ 	.word	0x00000d00
        /*0388*/ 	.word	0x000000ff
        /*038c*/ 	.word	0x00000138
        /*0390*/ 	.short	0x0100
        /*0392*/ 	.byte	0x04
	.zero		1


	//   ....[40]....
        /*0394*/ 	.word	0x00000df0
        /*0398*/ 	.word	0x000000ff
        /*039c*/ 	.word	0x00000140
        /*03a0*/ 	.short	0x0100
        /*03a2*/ 	.byte	0x04
	.zero		1


	//   ....[41]....
        /*03a4*/ 	.word	0x00000e00
        /*03a8*/ 	.word	0x000000ff
        /*03ac*/ 	.word	0x00000150
        /*03b0*/ 	.short	0x0100
        /*03b2*/ 	.byte	0x04
	.zero		1


	//   ....[42]....
        /*03b4*/ 	.word	0x00000e10
        /*03b8*/ 	.word	0x000000ff
        /*03bc*/ 	.word	0x00000148
        /*03c0*/ 	.short	0x0100
        /*03c2*/ 	.byte	0x04
	.zero		1


	//   ....[43]....
        /*03c4*/ 	.word	0x00000e20
        /*03c8*/ 	.word	0x000000ff
        /*03cc*/ 	.word	0x00000158
        /*03d0*/ 	.short	0x0100
        /*03d2*/ 	.byte	0x04
	.zero		1


	//   ....[44]....
        /*03d4*/ 	.word	0x00000f20
        /*03d8*/ 	.word	0x000000ff
        /*03dc*/ 	.word	0x00000160
        /*03e0*/ 	.short	0x0100
        /*03e2*/ 	.byte	0x06
	.zero		1


	//   ....[45]....
        /*03e4*/ 	.word	0x00001af0
        /*03e8*/ 	.word	0x00000003
        /*03ec*/ 	.word	0x00000150
        /*03f0*/ 	.short	0x010a
        /*03f2*/ 	.byte	0xff
	.zero		1


	//   ....[46]....
        /*03f4*/ 	.word	0x00001b20
        /*03f8*/ 	.word	0x00000003
        /*03fc*/ 	.word	0x00000140
        /*0400*/ 	.short	0x0101
        /*0402*/ 	.byte	0xff
	.zero		1


	//   ....[47]....
        /*0404*/ 	.word	0x00001be0
        /*0408*/ 	.word	0x000000ff
        /*040c*/ 	.word	0x00000058
        /*0410*/ 	.short	0x010a
        /*0412*/ 	.byte	0x04
	.zero		1


	//   ....[48]....
        /*0414*/ 	.word	0x00001cb0
        /*0418*/ 	.word	0x000000ff
        /*041c*/ 	.word	0x00000058
        /*0420*/ 	.short	0x010a
        /*0422*/ 	.byte	0x21
	.zero		1


	//   ....[49]....
        /*0424*/ 	.word	0x00001e60
        /*0428*/ 	.word	0x000000ff
        /*042c*/ 	.word	0x00000058
        /*0430*/ 	.short	0x010a
        /*0432*/ 	.byte	0x05
	.zero		1


	//   ....[50]....
        /*0434*/ 	.word	0x00001f70
        /*0438*/ 	.word	0x000000ff
        /*043c*/ 	.word	0x000000f8
        /*0440*/ 	.short	0x0101
        /*0442*/ 	.byte	0x06
	.zero		1


	//   ....[51]....
        /*0444*/ 	.word	0x00001f90
        /*0448*/ 	.word	0x000000ff
        /*044c*/ 	.word	0x00000058
        /*0450*/ 	.short	0x010a
        /*0452*/ 	.byte	0x04
	.zero		1


	//   ....[52]....
        /*0454*/ 	.word	0x00002010
        /*0458*/ 	.word	0x000000ff
        /*045c*/ 	.word	0x00000058
        /*0460*/ 	.short	0x010a
        /*0462*/ 	.byte	0x11
	.zero		1


	//   ....[53]....
        /*0464*/ 	.word	0x000021a0
        /*0468*/ 	.word	0x000000ff
        /*046c*/ 	.word	0x00000058
        /*0470*/ 	.short	0x010a
        /*0472*/ 	.byte	0x05
	.zero		1


	//   ....[54]....
        /*0474*/ 	.word	0x00002300
        /*0478*/ 	.word	0x00000003
        /*047c*/ 	.word	0x00000100
        /*0480*/ 	.short	0x010a
        /*0482*/ 	.byte	0xff
	.zero		1


	//   ....[55]....
        /*0484*/ 	.word	0x00002450
        /*0488*/ 	.word	0x00000000
        /*048c*/ 	.word	0x00000000
        /*0490*/ 	.short	0x0101
        /*0492*/ 	.byte	0xff
	.zero		1


	//   ....[56]....
        /*0494*/ 	.word	0x00002a10
        /*0498*/ 	.word	0x000000ff
        /*049c*/ 	.word	0x00000000
        /*04a0*/ 	.short	0x010a
        /*04a2*/ 	.byte	0x04
	.zero		1


	//   ....[57]....
        /*04a4*/ 	.word	0x00002aa0
        /*04a8*/ 	.word	0x000000ff
        /*04ac*/ 	.word	0x00000000
        /*04b0*/ 	.short	0x010a
        /*04b2*/ 	.byte	0x05
	.zero		1


	//   ....[58]....
        /*04b4*/ 	.word	0x00002b30
        /*04b8*/ 	.word	0x000000ff
        /*04bc*/ 	.word	0x00000000
        /*04c0*/ 	.short	0x010a
        /*04c2*/ 	.byte	0x05
	.zero		1


	//   ....[59]....
        /*04c4*/ 	.word	0x00002bc0
        /*04c8*/ 	.word	0x000000ff
        /*04cc*/ 	.word	0x00000000
        /*04d0*/ 	.short	0x010a
        /*04d2*/ 	.byte	0x05
	.zero		1


	//   ....[60]....
        /*04d4*/ 	.word	0x00002c50
        /*04d8*/ 	.word	0x000000ff
        /*04dc*/ 	.word	0x00000000
        /*04e0*/ 	.short	0x010a
        /*04e2*/ 	.byte	0x05
	.zero		1


	//   ....[61]....
        /*04e4*/ 	.word	0x00002ce0
        /*04e8*/ 	.word	0x000000ff
        /*04ec*/ 	.word	0x00000000
        /*04f0*/ 	.short	0x010a
        /*04f2*/ 	.byte	0x05
	.zero		1


	//   ....[62]....
        /*04f4*/ 	.word	0x00002d70
        /*04f8*/ 	.word	0x000000ff
        /*04fc*/ 	.word	0x00000000
        /*0500*/ 	.short	0x010a
        /*0502*/ 	.byte	0x05
	.zero		1


	//   ....[63]....
        /*0504*/ 	.word	0x00002e00
        /*0508*/ 	.word	0x000000ff
        /*050c*/ 	.word	0x00000000
        /*0510*/ 	.short	0x010a
        /*0512*/ 	.byte	0x05
	.zero		1


	//   ....[64]....
        /*0514*/ 	.word	0x00002e90
        /*0518*/ 	.word	0x000000ff
        /*051c*/ 	.word	0x00000000
        /*0520*/ 	.short	0x010a
        /*0522*/ 	.byte	0x05
	.zero		1


	//   ....[65]....
        /*0524*/ 	.word	0x00002f20
        /*0528*/ 	.word	0x000000ff
        /*052c*/ 	.word	0x00000000
        /*0530*/ 	.short	0x010a
        /*0532*/ 	.byte	0x05
	.zero		1


	//   ....[66]....
        /*0534*/ 	.word	0x00002fc0
        /*0538*/ 	.word	0x00000000
        /*053c*/ 	.word	0x00000000
        /*0540*/ 	.short	0x010a
        /*0542*/ 	.byte	0xff
	.zero		1


	//   ....[67]....
        /*0544*/ 	.word	0x000030e0
        /*0548*/ 	.word	0x00000000
        /*054c*/ 	.word	0x00000140
        /*0550*/ 	.short	0x010a
        /*0552*/ 	.byte	0xff
	.zero		1


	//   ....[68]....
        /*0554*/ 	.word	0x00003150
        /*0558*/ 	.word	0x00000004
        /*055c*/ 	.word	0x00000000
        /*0560*/ 	.short	0x0101
        /*0562*/ 	.byte	0xff
	.zero		1


	//   ....[69]....
        /*0564*/ 	.word	0x00003170
        /*0568*/ 	.word	0x000000ff
        /*056c*/ 	.word	0x00000110
        /*0570*/ 	.short	0x010a
        /*0572*/ 	.byte	0x04
	.zero		1


	//   ....[70]....
        /*0574*/ 	.word	0x00003290
        /*0578*/ 	.word	0x00000000
        /*057c*/ 	.word	0x00000100
        /*0580*/ 	.short	0x010a
        /*0582*/ 	.byte	0xff
	.zero		1


	//   ....[71]....
        /*0584*/ 	.word	0x00003390
        /*0588*/ 	.word	0x00000000
        /*058c*/ 	.word	0x00000000
        /*0590*/ 	.short	0x0101
        /*0592*/ 	.byte	0xff
	.zero		1


	//   ....[72]....
        /*0594*/ 	.word	0x00003420
        /*0598*/ 	.word	0x000000ff
        /*059c*/ 	.word	0x00000110
        /*05a0*/ 	.short	0x0106
        /*05a2*/ 	.byte	0x04
	.zero		1


	//   ....[73]....
        /*05a4*/ 	.word	0x00003440
        /*05a8*/ 	.word	0x000000ff
        /*05ac*/ 	.word	0x00000110
        /*05b0*/ 	.short	0x010a
        /*05b2*/ 	.byte	0x04
	.zero		1


	//   ....[74]....
        /*05b4*/ 	.word	0x000034d0
        /*05b8*/ 	.word	0x000000ff
        /*05bc*/ 	.word	0x00000110
        /*05c0*/ 	.short	0x0106
        /*05c2*/ 	.byte	0x07
	.zero		1


	//   ....[75]....
        /*05c4*/ 	.word	0x00003510
        /*05c8*/ 	.word	0x00000000
        /*05cc*/ 	.word	0x00000110
        /*05d0*/ 	.short	0x010a
        /*05d2*/ 	.byte	0xff
	.zero		1


	//   ....[76]....
        /*05d4*/ 	.word	0x00003750
        /*05d8*/ 	.word	0x000000ff
        /*05dc*/ 	.word	0x00000008
        /*05e0*/ 	.short	0x010a
        /*05e2*/ 	.byte	0x05
	.zero		1


	//   ....[77]....
        /*05e4*/ 	.word	0x00003770
        /*05e8*/ 	.word	0x000000ff
        /*05ec*/ 	.word	0x00000008
        /*05f0*/ 	.short	0x010a
        /*05f2*/ 	.byte	0x05
	.zero		1


	//   ....[78]....
        /*05f4*/ 	.word	0x00003900
        /*05f8*/ 	.word	0x000000ff
        /*05fc*/ 	.word	0x00000008
        /*0600*/ 	.short	0x010a
        /*0602*/ 	.byte	0x05
	.zero		1


	//   ....[79]....
        /*0604*/ 	.word	0x00003920
        /*0608*/ 	.word	0x000000ff
        /*060c*/ 	.word	0x00000008
        /*0610*/ 	.short	0x010a
        /*0612*/ 	.byte	0x05
	.zero		1


	//   ....[80]....
        /*0614*/ 	.word	0x000039e0
        /*0618*/ 	.word	0x000000ff
        /*061c*/ 	.word	0x00000000
        /*0620*/ 	.short	0x0101
        /*0622*/ 	.byte	0x04
	.zero		1


	//   ....[81]....
        /*0624*/ 	.word	0x00003ce0
        /*0628*/ 	.word	0x00000000
        /*062c*/ 	.word	0x00000100
        /*0630*/ 	.short	0x010a
        /*0632*/ 	.byte	0xff
	.zero		1


	//   ....[82]....
        /*0634*/ 	.word	0x00003da0
        /*0638*/ 	.word	0x00000000
        /*063c*/ 	.word	0x00000000
        /*0640*/ 	.short	0x0101
        /*0642*/ 	.byte	0xff
	.zero		1


	//   ....[83]....
        /*0644*/ 	.word	0x00003e60
        /*0648*/ 	.word	0x000000ff
        /*064c*/ 	.word	0x00000000
        /*0650*/ 	.short	0x010a
        /*0652*/ 	.byte	0x04
	.zero		1


	//   ....[84]....
        /*0654*/ 	.word	0x00003e70
        /*0658*/ 	.word	0x000000ff
        /*065c*/ 	.word	0x00000130
        /*0660*/ 	.short	0x010a
        /*0662*/ 	.byte	0x17
	.zero		1


	//   ....[85]....
        /*0664*/ 	.word	0x00003f20
        /*0668*/ 	.word	0x000000ff
        /*066c*/ 	.word	0x00000000
        /*0670*/ 	.short	0x010a
        /*0672*/ 	.byte	0x05
	.zero		1


	//   ....[86]....
        /*0674*/ 	.word	0x00004060
        /*0678*/ 	.word	0x000000ff
        /*067c*/ 	.word	0x00000000
        /*0680*/ 	.short	0x010a
        /*0682*/ 	.byte	0x04
	.zero		1


	//   ....[87]....
        /*0684*/ 	.word	0x000042b0
        /*0688*/ 	.word	0x000000ff
        /*068c*/ 	.word	0x00000000
        /*0690*/ 	.short	0x010a
        /*0692*/ 	.byte	0x04
	.zero		1


	//   ....[88]....
        /*0694*/ 	.word	0x00004350
        /*0698*/ 	.word	0x00000000
        /*069c*/ 	.word	0x00000000
        /*06a0*/ 	.short	0x010a
        /*06a2*/ 	.byte	0xff
	.zero		1


	//   ....[89]....
        /*06a4*/ 	.word	0x00004390
        /*06a8*/ 	.word	0x00000000
        /*06ac*/ 	.word	0x00000000
        /*06b0*/ 	.short	0x010a
        /*06b2*/ 	.byte	0xff
	.zero		1


	//   ....[90]....
        /*06b4*/ 	.word	0x00004400
        /*06b8*/ 	.word	0x000000ff
        /*06bc*/ 	.word	0x00000000
        /*06c0*/ 	.short	0x0101
        /*06c2*/ 	.byte	0x04
	.zero		1


	//   ....[91]....
        /*06c4*/ 	.word	0x00004440
        /*06c8*/ 	.word	0x000000ff
        /*06cc*/ 	.word	0x00000160
        /*06d0*/ 	.short	0x010a
        /*06d2*/ 	.byte	0x11
	.zero		1


	//   ....[92]....
        /*06d4*/ 	.word	0x00004490
        /*06d8*/ 	.word	0x000000ff
        /*06dc*/ 	.word	0x00000000
        /*06e0*/ 	.short	0x0101
        /*06e2*/ 	.byte	0x04
	.zero		1


	//   ....[93]....
        /*06e4*/ 	.word	0x00004930
        /*06e8*/ 	.word	0x0000000c
        /*06ec*/ 	.word	0x00000100
        /*06f0*/ 	.short	0x010a
        /*06f2*/ 	.byte	0xff
	.zero		1


	//   ....[94]....
        /*06f4*/ 	.word	0x00004aa0
        /*06f8*/ 	.word	0x00000000
        /*06fc*/ 	.word	0x00000000
        /*0700*/ 	.short	0x0101
        /*0702*/ 	.byte	0xff
	.zero		1


	//   ....[95]....
        /*0704*/ 	.word	0x00004f30
        /*0708*/ 	.word	0x000000ff
        /*070c*/ 	.word	0x000000f8
        /*0710*/ 	.short	0x010a
        /*0712*/ 	.byte	0x15
	.zero		1


	//   ....[96]....
        /*0714*/ 	.word	0x000050b0
        /*0718*/ 	.word	0x000000ff
        /*071c*/ 	.word	0x000000d0
        /*0720*/ 	.short	0x010a
        /*0722*/ 	.byte	0x15
	.zero		1


	//   ....[97]....
        /*0724*/ 	.word	0x00005230
        /*0728*/ 	.word	0x000000ff
        /*072c*/ 	.word	0x000000b0
        /*0730*/ 	.short	0x010b
        /*0732*/ 	.byte	0x15
	.zero		1


	//   ....[98]....
        /*0734*/ 	.word	0x00005240
        /*0738*/ 	.word	0x000000ff
        /*073c*/ 	.word	0x00000000
        /*0740*/ 	.short	0x0101
        /*0742*/ 	.byte	0x06
	.zero		1


	//   ....[99]....
        /*0744*/ 	.word	0x00005250
        /*0748*/ 	.word	0x000000ff
        /*074c*/ 	.word	0x000000d8
        /*0750*/ 	.short	0x010a
        /*0752*/ 	.byte	0x15
	.zero		1


	//   ....[100]....
        /*0754*/ 	.word	0x000053b0
        /*0758*/ 	.word	0x000000ff
        /*075c*/ 	.word	0x000000b8
        /*0760*/ 	.short	0x010b
        /*0762*/ 	.byte	0x15
	.zero		1


	//   ....[101]....
        /*0764*/ 	.word	0x000053c0
        /*0768*/ 	.word	0x000000ff
        /*076c*/ 	.word	0x00000000
        /*0770*/ 	.short	0x0101
        /*0772*/ 	.byte	0x06
	.zero		1


	//   ....[102]....
        /*0774*/ 	.word	0x000053d0
        /*0778*/ 	.word	0x000000ff
        /*077c*/ 	.word	0x000000e0
        /*0780*/ 	.short	0x010a
        /*0782*/ 	.byte	0x15
	.zero		1


	//   ....[103]....
        /*0784*/ 	.word	0x00005520
        /*0788*/ 	.word	0x000000ff
        /*078c*/ 	.word	0x000000c0
        /*0790*/ 	.short	0x010b
        /*0792*/ 	.byte	0x15
	.zero		1


	//   ....[104]....
        /*0794*/ 	.word	0x00005530
        /*0798*/ 	.word	0x000000ff
        /*079c*/ 	.word	0x00000000
        /*07a0*/ 	.short	0x0101
        /*07a2*/ 	.byte	0x06
	.zero		1


	//   ....[105]....
        /*07a4*/ 	.word	0x00005540
        /*07a8*/ 	.word	0x000000ff
        /*07ac*/ 	.word	0x000000e8
        /*07b0*/ 	.short	0x010a
        /*07b2*/ 	.byte	0x15
	.zero		1


	//   ....[106]....
        /*07b4*/ 	.word	0x00005740
        /*07b8*/ 	.word	0x000000ff
        /*07bc*/ 	.word	0x000000c8
        /*07c0*/ 	.short	0x010b
        /*07c2*/ 	.byte	0x15
	.zero		1


	//   ....[107]....
        /*07c4*/ 	.word	0x00005750
        /*07c8*/ 	.word	0x000000ff
        /*07cc*/ 	.word	0x00000000
        /*07d0*/ 	.short	0x0101
        /*07d2*/ 	.byte	0x25
	.zero		1


	//   ....[108]....
        /*07d4*/ 	.word	0x00005780
        /*07d8*/ 	.word	0x000000ff
        /*07dc*/ 	.word	0x000000d0
        /*07e0*/ 	.short	0x010a
        /*07e2*/ 	.byte	0x15
	.zero		1


	//   ....[109]....
        /*07e4*/ 	.word	0x000057a0
        /*07e8*/ 	.word	0x000000ff
        /*07ec*/ 	.word	0x000000d8
        /*07f0*/ 	.short	0x010a
        /*07f2*/ 	.byte	0x15
	.zero		1


	//   ....[110]....
        /*07f4*/ 	.word	0x000057c0
        /*07f8*/ 	.word	0x000000ff
        /*07fc*/ 	.word	0x000000e0
        /*0800*/ 	.short	0x010a
        /*0802*/ 	.byte	0x15
	.zero		1


	//   ....[111]....
        /*0804*/ 	.word	0x00005800
        /*0808*/ 	.word	0x00000000
        /*080c*/ 	.word	0x000000e8
        /*0810*/ 	.short	0x010a
        /*0812*/ 	.byte	0xff
	.zero		1


	//   ....[112]....
        /*0814*/ 	.word	0x00005b30
        /*0818*/ 	.word	0x00000003
        /*081c*/ 	.word	0x00000100
        /*0820*/ 	.short	0x010a
        /*0822*/ 	.byte	0xff
	.zero		1


	//   ....[113]....
        /*0824*/ 	.word	0x00005cb0
        /*0828*/ 	.word	0x00000000
        /*082c*/ 	.word	0x00000000
        /*0830*/ 	.short	0x0101
        /*0832*/ 	.byte	0xff
	.zero		1


	//   ....[114]....
        /*0834*/ 	.word	0x00006810
        /*0838*/ 	.word	0x00000003
        /*083c*/ 	.word	0x000000b0
        /*0840*/ 	.short	0x010a
        /*0842*/ 	.byte	0xff
	.zero		1


	//   ....[115]....
        /*0844*/ 	.word	0x00006850
        /*0848*/ 	.word	0x000000a3
        /*084c*/ 	.word	0x00000120
        /*0850*/ 	.short	0x010a
        /*0852*/ 	.byte	0xff
	.zero		1


	//   ....[116]....
        /*0854*/ 	.word	0x00006980
        /*0858*/ 	.word	0x00000003
        /*085c*/ 	.word	0x000000b0
        /*0860*/ 	.short	0x010a
        /*0862*/ 	.byte	0xff
	.zero		1


	//   ....[117]....
        /*0864*/ 	.word	0x00006ac0
        /*0868*/ 	.word	0x00000000
        /*086c*/ 	.word	0x00000000
        /*0870*/ 	.short	0x0101
        /*0872*/ 	.byte	0xff
	.zero		1


	//   ....[118]....
        /*0874*/ 	.word	0x00006b40
        /*0878*/ 	.word	0x000000a3
        /*087c*/ 	.word	0x00000120
        /*0880*/ 	.short	0x010a
        /*0882*/ 	.byte	0xff
	.zero		1


	//   ....[119]....
        /*0884*/ 	.word	0x00007ef0
        /*0888*/ 	.word	0x000000bf
        /*088c*/ 	.word	0x000000b0
        /*0890*/ 	.short	0x010a
        /*0892*/ 	.byte	0xff
	.zero		1


	//   ....[120]....
        /*0894*/ 	.word	0x00007fc0
        /*0898*/ 	.word	0x000000bf
        /*089c*/ 	.word	0x000000b0
        /*08a0*/ 	.short	0x010a
        /*08a2*/ 	.byte	0xff
	.zero		1


	//   ....[121]....
        /*08a4*/ 	.word	0x00008100
        /*08a8*/ 	.word	0x00000000
        /*08ac*/ 	.word	0x00000000
        /*08b0*/ 	.short	0x0101
        /*08b2*/ 	.byte	0xff
	.zero		1


	//   ....[122]....
        /*08b4*/ 	.word	0x000094a0
        /*08b8*/ 	.word	0x00000000
        /*08bc*/ 	.word	0x000000b0
        /*08c0*/ 	.short	0x010a
        /*08c2*/ 	.byte	0xff
	.zero		1


	//   ....[123]....
        /*08c4*/ 	.word	0x00009570
        /*08c8*/ 	.word	0x00000000
        /*08cc*/ 	.word	0x000000b0
        /*08d0*/ 	.short	0x010a
        /*08d2*/ 	.byte	0xff
	.zero		1


	//   ....[124]....
        /*08d4*/ 	.word	0x000096b0
        /*08d8*/ 	.word	0x00000000
        /*08dc*/ 	.word	0x00000000
        /*08e0*/ 	.short	0x0101
        /*08e2*/ 	.byte	0xff
	.zero		1


	//   ....[125]....
        /*08e4*/ 	.word	0x0000aa80
        /*08e8*/ 	.word	0x00000000
        /*08ec*/ 	.word	0x000000b0
        /*08f0*/ 	.short	0x010a
        /*08f2*/ 	.byte	0xff
	.zero		1


	//   ....[126]....
        /*08f4*/ 	.word	0x0000ab50
        /*08f8*/ 	.word	0x00000000
        /*08fc*/ 	.word	0x000000b0
        /*0900*/ 	.short	0x010a
        /*0902*/ 	.byte	0xff
	.zero		1


	//   ....[127]....
        /*0904*/ 	.word	0x0000ac90
        /*0908*/ 	.word	0x00000000
        /*090c*/ 	.word	0x00000000
        /*0910*/ 	.short	0x0101
        /*0912*/ 	.byte	0xff
	.zero		1


	//   ....[128]....
        /*0914*/ 	.word	0x0000b0c0
        /*0918*/ 	.word	0x000000a3
        /*091c*/ 	.word	0x00000000
        /*0920*/ 	.short	0x0101
        /*0922*/ 	.byte	0xff
	.zero		1


	//   ....[129]....
        /*0924*/ 	.word	0x0000c130
        /*0928*/ 	.word	0x00000003
        /*092c*/ 	.word	0x00000150
        /*0930*/ 	.short	0x010a
        /*0932*/ 	.byte	0xff
	.zero		1


	//   ....[130]....
        /*0934*/ 	.word	0x0000c190
        /*0938*/ 	.word	0x00000000
        /*093c*/ 	.word	0x00000058
        /*0940*/ 	.short	0x010a
        /*0942*/ 	.byte	0xff
	.zero		1


	//   ....[131]....
        /*0944*/ 	.word	0x0000c1f0
        /*0948*/ 	.word	0x00000000
        /*094c*/ 	.word	0x00000058
        /*0950*/ 	.short	0x010a
        /*0952*/ 	.byte	0xff
	.zero		1


	//   ....[132]....
        /*0954*/ 	.word	0x0000c240
        /*0958*/ 	.word	0x00000003
        /*095c*/ 	.word	0x00000100
        /*0960*/ 	.short	0x010a
        /*0962*/ 	.byte	0xff
	.zero		1


	//   ....[133]....
        /*0964*/ 	.word	0x0000c2a0
        /*0968*/ 	.word	0x00000000
        /*096c*/ 	.word	0x00000000
        /*0970*/ 	.short	0x010a
        /*0972*/ 	.byte	0xff
	.zero		1


	//   ....[134]....
        /*0974*/ 	.word	0x0000c300
        /*0978*/ 	.word	0x00000000
        /*097c*/ 	.word	0x00000000
        /*0980*/ 	.short	0x010a
        /*0982*/ 	.byte	0xff
	.zero		1


	//   ....[135]....
        /*0984*/ 	.word	0x0000c360
        /*0988*/ 	.word	0x00000000
        /*098c*/ 	.word	0x00000000
        /*0990*/ 	.short	0x010a
        /*0992*/ 	.byte	0xff
	.zero		1


	//   ....[136]....
        /*0994*/ 	.word	0x0000c3c0
        /*0998*/ 	.word	0x00000000
        /*099c*/ 	.word	0x00000000
        /*09a0*/ 	.short	0x010a
        /*09a2*/ 	.byte	0xff
	.zero		1


	//   ....[137]....
        /*09a4*/ 	.word	0x0000c420
        /*09a8*/ 	.word	0x00000000
        /*09ac*/ 	.word	0x00000000
        /*09b0*/ 	.short	0x010a
        /*09b2*/ 	.byte	0xff
	.zero		1


	//   ....[138]....
        /*09b4*/ 	.word	0x0000c480
        /*09b8*/ 	.word	0x00000000
        /*09bc*/ 	.word	0x00000000
        /*09c0*/ 	.short	0x010a
        /*09c2*/ 	.byte	0xff
	.zero		1


	//   ....[139]....
        /*09c4*/ 	.word	0x0000c4e0
        /*09c8*/ 	.word	0x00000000
        /*09cc*/ 	.word	0x00000000
        /*09d0*/ 	.short	0x010a
        /*09d2*/ 	.byte	0xff
	.zero		1


	//   ....[140]....
        /*09d4*/ 	.word	0x0000c540
        /*09d8*/ 	.word	0x00000000
        /*09dc*/ 	.word	0x00000000
        /*09e0*/ 	.short	0x010a
        /*09e2*/ 	.byte	0xff
	.zero		1


	//   ....[141]....
        /*09e4*/ 	.word	0x0000c5a0
        /*09e8*/ 	.word	0x00000000
        /*09ec*/ 	.word	0x00000000
        /*09f0*/ 	.short	0x010a
        /*09f2*/ 	.byte	0xff
	.zero		1


	//   ....[142]....
        /*09f4*/ 	.word	0x0000c600
        /*09f8*/ 	.word	0x00000000
        /*09fc*/ 	.word	0x00000000
        /*0a00*/ 	.short	0x010a
        /*0a02*/ 	.byte	0xff
	.zero		1


	//   ....[143]....
        /*0a04*/ 	.word	0x0000c650
        /*0a08*/ 	.word	0x00000000
        /*0a0c*/ 	.word	0x00000140
        /*0a10*/ 	.short	0x010a
        /*0a12*/ 	.byte	0xff
	.zero		1


	//   ....[144]....
        /*0a14*/ 	.word	0x0000c6b0
        /*0a18*/ 	.word	0x00000000
        /*0a1c*/ 	.word	0x00000110
        /*0a20*/ 	.short	0x010a
        /*0a22*/ 	.byte	0xff
	.zero		1


	//   ....[145]....
        /*0a24*/ 	.word	0x0000c700
        /*0a28*/ 	.word	0x00000000
        /*0a2c*/ 	.word	0x00000100
        /*0a30*/ 	.short	0x010a
        /*0a32*/ 	.byte	0xff
	.zero		1


	//   ....[146]....
        /*0a34*/ 	.word	0x0000c760
        /*0a38*/ 	.word	0x00000000
        /*0a3c*/ 	.word	0x00000110
        /*0a40*/ 	.short	0x010a
        /*0a42*/ 	.byte	0xff
	.zero		1


	//   ....[147]....
        /*0a44*/ 	.word	0x0000c7c0
        /*0a48*/ 	.word	0x00000005
        /*0a4c*/ 	.word	0x00000008
        /*0a50*/ 	.short	0x010a
        /*0a52*/ 	.byte	0xff
	.zero		1


	//   ....[148]....
        /*0a54*/ 	.word	0x0000c8b0
        /*0a58*/ 	.word	0x00000003
        /*0a5c*/ 	.word	0x00000008
        /*0a60*/ 	.short	0x010a
        /*0a62*/ 	.byte	0xff
	.zero		1


	//   ....[149]....
        /*0a64*/ 	.word	0x0000c900
        /*0a68*/ 	.word	0x00000000
        /*0a6c*/ 	.word	0x00000100
        /*0a70*/ 	.short	0x010a
        /*0a72*/ 	.byte	0xff
	.zero		1


	//   ....[150]....
        /*0a74*/ 	.word	0x0000c960
        /*0a78*/ 	.word	0x00000000
        /*0a7c*/ 	.word	0x00000130
        /*0a80*/ 	.short	0x010a
        /*0a82*/ 	.byte	0xff
	.zero		1


	//   ....[151]....
        /*0a84*/ 	.word	0x0000c9c0
        /*0a88*/ 	.word	0x00000000
        /*0a8c*/ 	.word	0x00000000
        /*0a90*/ 	.short	0x010a
        /*0a92*/ 	.byte	0xff
	.zero		1


	//   ....[152]....
        /*0a94*/ 	.word	0x0000ca20
        /*0a98*/ 	.word	0x00000000
        /*0a9c*/ 	.word	0x00000000
        /*0aa0*/ 	.short	0x010a
        /*0aa2*/ 	.byte	0xff
	.zero		1


	//   ....[153]....
        /*0aa4*/ 	.word	0x0000ca80
        /*0aa8*/ 	.word	0x00000000
        /*0aac*/ 	.word	0x00000160
        /*0ab0*/ 	.short	0x010a
        /*0ab2*/ 	.byte	0xff
	.zero		1


	//   ....[154]....
        /*0ab4*/ 	.word	0x0000cad0
        /*0ab8*/ 	.word	0x0000000c
        /*0abc*/ 	.word	0x00000100
        /*0ac0*/ 	.short	0x010a
        /*0ac2*/ 	.byte	0xff
	.zero		1


	//   ....[155]....
        /*0ac4*/ 	.word	0x0000cb30
        /*0ac8*/ 	.word	0x00000000
        /*0acc*/ 	.word	0x000000f8
        /*0ad0*/ 	.short	0x010a
        /*0ad2*/ 	.byte	0xff
	.zero		1


	//   ....[156]....
        /*0ad4*/ 	.word	0x0000cb90
        /*0ad8*/ 	.word	0x00000000
        /*0adc*/ 	.word	0x000000d0
        /*0ae0*/ 	.short	0x010a
        /*0ae2*/ 	.byte	0xff
	.zero		1


	//   ....[157]....
        /*0ae4*/ 	.word	0x0000cbf0
        /*0ae8*/ 	.word	0x00000000
        /*0aec*/ 	.word	0x000000d8
        /*0af0*/ 	.short	0x010a
        /*0af2*/ 	.byte	0xff
	.zero		1


	//   ....[158]....
        /*0af4*/ 	.word	0x0000cc50
        /*0af8*/ 	.word	0x00000000
        /*0afc*/ 	.word	0x000000e0
        /*0b00*/ 	.short	0x010a
        /*0b02*/ 	.byte	0xff
	.zero		1


	//   ....[159]....
        /*0b04*/ 	.word	0x0000ccb0
        /*0b08*/ 	.word	0x00000000
        /*0b0c*/ 	.word	0x000000e8
        /*0b10*/ 	.short	0x010a
        /*0b12*/ 	.byte	0xff
	.zero		1


	//   ....[160]....
        /*0b14*/ 	.word	0x0000cd10
        /*0b18*/ 	.word	0x00000000
        /*0b1c*/ 	.word	0x000000d0
        /*0b20*/ 	.short	0x010a
        /*0b22*/ 	.byte	0xff
	.zero		1


	//   ....[161]....
        /*0b24*/ 	.word	0x0000cd70
        /*0b28*/ 	.word	0x00000000
        /*0b2c*/ 	.word	0x000000d8
        /*0b30*/ 	.short	0x010a
        /*0b32*/ 	.byte	0xff
	.zero		1


	//   ....[162]....
        /*0b34*/ 	.word	0x0000cdd0
        /*0b38*/ 	.word	0x00000000
        /*0b3c*/ 	.word	0x000000e0
        /*0b40*/ 	.short	0x010a
        /*0b42*/ 	.byte	0xff
	.zero		1


	//   ....[163]....
        /*0b44*/ 	.word	0x0000ce20
        /*0b48*/ 	.word	0x00000003
        /*0b4c*/ 	.word	0x00000100
        /*0b50*/ 	.short	0x010a
        /*0b52*/ 	.byte	0xff
	.zero		1


	//   ....[164]....
        /*0b54*/ 	.word	0x0000ce70
        /*0b58*/ 	.word	0x00000003
        /*0b5c*/ 	.word	0x000000b0
        /*0b60*/ 	.short	0x010a
        /*0b62*/ 	.byte	0xff
	.zero		1


	//   ....[165]....
        /*0b64*/ 	.word	0x0000cec0
        /*0b68*/ 	.word	0x000000a3
        /*0b6c*/ 	.word	0x00000120
        /*0b70*/ 	.short	0x010a
        /*0b72*/ 	.byte	0xff
	.zero		1


	//   ....[166]....
        /*0b74*/ 	.word	0x0000cf10
        /*0b78*/ 	.word	0x000000bf
        /*0b7c*/ 	.word	0x000000b0
        /*0b80*/ 	.short	0x010a
        /*0b82*/ 	.byte	0xff
	.zero		1


	//   ....[167]....
        /*0b84*/ 	.word	0x0000cf60
        /*0b88*/ 	.word	0x00000000
        /*0b8c*/ 	.word	0x000000b0
        /*0b90*/ 	.short	0x010a
        /*0b92*/ 	.byte	0xff
	.zero		1


	//   ....[168]....
        /*0b94*/ 	.word	0x0000cfb0
        /*0b98*/ 	.word	0x00000000
        /*0b9c*/ 	.word	0x000000b0
        /*0ba0*/ 	.short	0x010a
        /*0ba2*/ 	.byte	0xff
	.zero		1


	//----- nvinfo : EIATTR_NUM_MBARRIERS
	.align		4
.L_48:
        /*0ba4*/ 	.byte	0x03, 0x38
        /*0ba6*/ 	.short	0x002d


	//----- nvinfo : EIATTR_EXIT_INSTR_OFFSETS
	.align		4
        /*0ba8*/ 	.byte	0x04, 0x1c
        /*0baa*/ 	.short	(.L_50 - .L_49)


	//   ....[0]....
.L_49:
        /*0bac*/ 	.word	0x00002ff0


	//   ....[1]....
        /*0bb0*/ 	.word	0x000034e0


	//   ....[2]....
        /*0bb4*/ 	.word	0x00003540


	//   ....[3]....
        /*0bb8*/ 	.word	0x000046c0


	//   ....[4]....
        /*0bbc*/ 	.word	0x00005830


	//   ....[5]....
        /*0bc0*/ 	.word	0x00005870


	//   ....[6]....
        /*0bc4*/ 	.word	0x0000c120


	//----- nvinfo : EIATTR_MAX_THREADS
	.align		4
.L_50:
        /*0bc8*/ 	.byte	0x04, 0x05
        /*0bca*/ 	.short	(.L_52 - .L_51)
.L_51:
        /*0bcc*/ 	.word	0x00000100
        /*0bd0*/ 	.word	0x00000001
        /*0bd4*/ 	.word	0x00000001


	//----- nvinfo : EIATTR_CRS_STACK_SIZE
	.align		4
.L_52:
        /*0bd8*/ 	.byte	0x04, 0x1e
        /*0bda*/ 	.short	(.L_54 - .L_53)
.L_53:
        /*0bdc*/ 	.word	0x00000000


	//----- nvinfo : EIATTR_CBANK_PARAM_SIZE
	.align		4
.L_54:
        /*0be0*/ 	.byte	0x03, 0x19
        /*0be2*/ 	.short	0x0800


	//----- nvinfo : EIATTR_PARAM_CBANK
	.align		4
        /*0be4*/ 	.byte	0x04, 0x0a
        /*0be6*/ 	.short	(.L_56 - .L_55)
	.align		4
.L_55:
        /*0be8*/ 	.word	index@(.nv.constant0._ZN7cutlass13device_kernelINS_4gemm6kernel13GemmUniversalIN4cute5tupleIJiiiiEEENS1_10collective13CollectiveMmaINS1_35MainloopSm100TmaUmmaWarpSpecializedILi11ELi2ELi2ENS5_IJNS4_1CILi2EEESB_NSA_ILi1EEEEEEEENS5_IJNSA_ILi256EEESF_NSA_ILi64EEEEEENS_12float_e5m2_tENS5_IJlSC_lEEESI_SJ_NS4_8TiledMMAINS4_8MMA_AtomIJNS4_10MMA_TraitsINS4_25SM100_MMA_F8F6F4_2x1SM_SSEJSI_SI_fSF_SF_NS4_17integral_constantINS4_4UMMA5MajorELSQ_0EEESR_NSO_INSP_7ScaleInELSS_0EEEST_EEEEEENS4_6LayoutINS5_IJSC_SC_SC_EEENS5_IJNSA_ILi0EEESY_SY_EEEEENS5_IJNS4_10UnderscoreES11_S11_EEEEENS4_28SM100_TMA_2SM_LOAD_MULTICASTENS4_14ComposedLayoutINS4_7SwizzleILi2ELi4ELi3EEENS4_18smem_ptr_flag_bitsILi8EEENSW_INS5_IJNSA_ILi8EEESG_EEENS5_IJSG_SC_EEEEEEEvNS4_8identityENS4_18SM100_TMA_2SM_LOADES1E_vS1F_EENS_8epilogue10collective18CollectiveEpilogueINS1I_23Sm100TmaWarpSpecializedILi4ELi2ELi64ELb0ELb0EEEJNS5_IJNSA_ILi128EEESF_SG_EEENS5_IJNSW_IS1N_SC_EENSW_ISG_SC_EEEEESI_SJ_SI_SJ_NS1I_6fusion15FusionCallbacksIS1M_NS1S_17LinearCombinationISI_fSI_fLNS_15FloatRoundStyleE2EEES1O_S1R_JEEENS4_5SM1004TMEM4LOAD26SM100_TMEM_LOAD_32dp32b64xENS4_13SM90_TMA_LOADES1E_NS4_39AutoVectorizingCopyWithAssumedAlignmentILi128EEENS4_14SM90_TMA_STOREES1E_S24_S24_EEEvvEEEEvNT_6ParamsE)
        /*0bec*/ 	.short	0x0380
        /*0bee*/ 	.short	0x0800


	//----- nvinfo : EIATTR_SW_WAR
	.align		4
.L_56:
        /*0bf0*/ 	.byte	0x04, 0x36
        /*0bf2*/ 	.short	(.L_58 - .L_57)
.L_57:
        /*0bf4*/ 	.word	0x00000008
.L_58:


//--------------------- .nv.callgraph             --------------------------
	.section	.nv.callgraph,"",@"SHT_CUDA_CALLGRAPH"
	.align	4
	.sectionentsize	8
	.align		4
        /*0000*/ 	.word	0x00000000
	.align		4
        /*0004*/ 	.word	0xffffffff
	.align		4
        /*0008*/ 	.word	index@(_ZN7cutlass13device_kernelINS_4gemm6kernel13GemmUniversalIN4cute5tupleIJiiiiEEENS1_10collective13CollectiveMmaINS1_35MainloopSm100TmaUmmaWarpSpecializedILi11ELi2ELi2ENS5_IJNS4_1CILi2EEESB_NSA_ILi1EEEEEEEENS5_IJNSA_ILi256EEESF_NSA_ILi64EEEEEENS_12float_e5m2_tENS5_IJlSC_lEEESI_SJ_NS4_8TiledMMAINS4_8MMA_AtomIJNS4_10MMA_TraitsINS4_25SM100_MMA_F8F6F4_2x1SM_SSEJSI_SI_fSF_SF_NS4_17integral_constantINS4_4UMMA5MajorELSQ_0EEESR_NSO_INSP_7ScaleInELSS_0EEEST_EEEEEENS4_6LayoutINS5_IJSC_SC_SC_EEENS5_IJNSA_ILi0EEESY_SY_EEEEENS5_IJNS4_10UnderscoreES11_S11_EEEEENS4_28SM100_TMA_2SM_LOAD_MULTICASTENS4_14ComposedLayoutINS4_7SwizzleILi2ELi4ELi3EEENS4_18smem_ptr_flag_bitsILi8EEENSW_INS5_IJNSA_ILi8EEESG_EEENS5_IJSG_SC_EEEEEEEvNS4_8identityENS4_18SM100_TMA_2SM_LOADES1E_vS1F_EENS_8epilogue10collective18CollectiveEpilogueINS1I_23Sm100TmaWarpSpecializedILi4ELi2ELi64ELb0ELb0EEEJNS5_IJNSA_ILi128EEESF_SG_EEENS5_IJNSW_IS1N_SC_EENSW_ISG_SC_EEEEESI_SJ_SI_SJ_NS1I_6fusion15FusionCallbacksIS1M_NS1S_17LinearCombinationISI_fSI_fLNS_15FloatRoundStyleE2EEES1O_S1R_JEEENS4_5SM1004TMEM4LOAD26SM100_TMEM_LOAD_32dp32b64xENS4_13SM90_TMA_LOADES1E_NS4_39AutoVectorizingCopyWithAssumedAlignmentILi128EEENS4_14SM90_TMA_STOREES1E_S24_S24_EEEvvEEEEvNT_6ParamsE)
	.align		4
        /*000c*/ 	.word	index@(__assertfail)
	.align		4
        /*0010*/ 	.word	0x00000000
	.align		4
        /*0014*/ 	.word	0xfffffffe
	.align		4
        /*0018*/ 	.word	0x00000000
	.align		4
        /*001c*/ 	.word	0xfffffffd
	.align		4
        /*0020*/ 	.word	0x00000000
	.align		4
        /*0024*/ 	.word	0xfffffffc


//--------------------- .nv.constant4             --------------------------
	.section	.nv.constant4,"a",@progbits
	.align	8
	.align		8
.nv.constant4:
        /*0000*/ 	.dword	__assertfail
	.align		8
        /*0008*/ 	.dword	__unnamed_1
	.align		8
        /*0010*/ 	.dword	__unnamed_2
	.align		8
        /*0018*/ 	.dword	__unnamed_3
	.align		8
        /*0020*/ 	.dword	_ZN40_INTERNAL_a6478823_4_k_cu_a730dbe5_196714cuda3std3__45__cpo5beginE
	.align		8
        /*0028*/ 	.dword	_ZN40_INTERNAL_a6478823_4_k_cu_a730dbe5_196714cuda3std3__45__cpo3endE
	.align		8
        /*0030*/ 	.dword	_ZN40_INTERNAL_a6478823_4_k_cu_a730dbe5_196714cuda3std3__45__cpo6cbeginE
	.align		8
        /*0038*/ 	.dword	_ZN40_INTERNAL_a6478823_4_k_cu_a730dbe5_196714cuda3std3__45__cpo4cendE
	.align		8
        /*0040*/ 	.dword	_ZN40_INTERNAL_a6478823_4_k_cu_a730dbe5_196714cuda3std3__442_GLOBAL__N__a6478823_4_k_cu_a730dbe5_196716ignoreE
	.align		8
        /*0048*/ 	.dword	_ZN40_INTERNAL_a6478823_4_k_cu_a730dbe5_196714cuda3std3__419piecewise_constructE
	.align		8
        /*0050*/ 	.dword	_ZN40_INTERNAL_a6478823_4_k_cu_a730dbe5_196714cuda3std3__48in_placeE
	.align		8
        /*0058*/ 	.dword	_ZN40_INTERNAL_a6478823_4_k_cu_a730dbe5_196714cuda3std6ranges3__45__cpo4swapE
	.align		8
        /*0060*/ 	.dword	_ZN40_INTERNAL_a6478823_4_k_cu_a730dbe5_196714cuda3std6ranges3__45__cpo9iter_moveE
	.align		8
        /*0068*/ 	.dword	_ZN40_INTERNAL_a6478823_4_k_cu_a730dbe5_196714cute7productE
	.align		8
        /*0070*/ 	.dword	_ZN40_INTERNAL_a6478823_4_k_cu_a730dbe5_196714cute1_E
	.align		8
        /*0078*/ 	.dword	$str$25
	.align		8
        /*0080*/ 	.dword	$str$26
	.align		8
        /*0088*/ 	.dword	$str$27
	.align		8
        /*0090*/ 	.dword	$str$28


//--------------------- .text._ZN7cutlass13device_kernelINS_4gemm6kernel13GemmUniversalIN4cute5tupleIJiiiiEEENS1_10collective13CollectiveMmaINS1_35MainloopSm100TmaUmmaWarpSpecializedILi11ELi2ELi2ENS5_IJNS4_1CILi2EEESB_NSA_ILi1EEEEEEEENS5_IJNSA_ILi256EEESF_NSA_ILi64EEEEEENS_12float_e5m2_tENS5_IJlSC_lEEESI_SJ_NS4_8TiledMMAINS4_8MMA_AtomIJNS4_10MMA_TraitsINS4_25SM100_MMA_F8F6F4_2x1SM_SSEJSI_SI_fSF_SF_NS4_17integral_constantINS4_4UMMA5MajorELSQ_0EEESR_NSO_INSP_7ScaleInELSS_0EEEST_EEEEEENS4_6LayoutINS5_IJSC_SC_SC_EEENS5_IJNSA_ILi0EEESY_SY_EEEEENS5_IJNS4_10UnderscoreES11_S11_EEEEENS4_28SM100_TMA_2SM_LOAD_MULTICASTENS4_14ComposedLayoutINS4_7SwizzleILi2ELi4ELi3EEENS4_18smem_ptr_flag_bitsILi8EEENSW_INS5_IJNSA_ILi8EEESG_EEENS5_IJSG_SC_EEEEEEEvNS4_8identityENS4_18SM100_TMA_2SM_LOADES1E_vS1F_EENS_8epilogue10collective18CollectiveEpilogueINS1I_23Sm100TmaWarpSpecializedILi4ELi2ELi64ELb0ELb0EEEJNS5_IJNSA_ILi128EEESF_SG_EEENS5_IJNSW_IS1N_SC_EENSW_ISG_SC_EEEEESI_SJ_SI_SJ_NS1I_6fusion15FusionCallbacksIS1M_NS1S_17LinearCombinationISI_fSI_fLNS_15FloatRoundStyleE2EEES1O_S1R_JEEENS4_5SM1004TMEM4LOAD26SM100_TMEM_LOAD_32dp32b64xENS4_13SM90_TMA_LOADES1E_NS4_39AutoVectorizingCopyWithAssumedAlignmentILi128EEENS4_14SM90_TMA_STOREES1E_S24_S24_EEEvvEEEEvNT_6ParamsE --------------------------
	.section	.text._ZN7cutlass13device_kernelINS_4gemm6kernel13GemmUniversalIN4cute5tupleIJiiiiEEENS1_10collective13CollectiveMmaINS1_35MainloopSm100TmaUmmaWarpSpecializedILi11ELi2ELi2ENS5_IJNS4_1CILi2EEESB_NSA_ILi1EEEEEEEENS5_IJNSA_ILi256EEESF_NSA_ILi64EEEEEENS_12float_e5m2_tENS5_IJlSC_lEEESI_SJ_NS4_8TiledMMAINS4_8MMA_AtomIJNS4_10MMA_TraitsINS4_25SM100_MMA_F8F6F4_2x1SM_SSEJSI_SI_fSF_SF_NS4_17integral_constantINS4_4UMMA5MajorELSQ_0EEESR_NSO_INSP_7ScaleInELSS_0EEEST_EEEEEENS4_6LayoutINS5_IJSC_SC_SC_EEENS5_IJNSA_ILi0EEESY_SY_EEEEENS5_IJNS4_10UnderscoreES11_S11_EEEEENS4_28SM100_TMA_2SM_LOAD_MULTICASTENS4_14ComposedLayoutINS4_7SwizzleILi2ELi4ELi3EEENS4_18smem_ptr_flag_bitsILi8EEENSW_INS5_IJNSA_ILi8EEESG_EEENS5_IJSG_SC_EEEEEEEvNS4_8identityENS4_18SM100_TMA_2SM_LOADES1E_vS1F_EENS_8epilogue10collective18CollectiveEpilogueINS1I_23Sm100TmaWarpSpecializedILi4ELi2ELi64ELb0ELb0EEEJNS5_IJNSA_ILi128EEESF_SG_EEENS5_IJNSW_IS1N_SC_EENSW_ISG_SC_EEEEESI_SJ_SI_SJ_NS1I_6fusion15FusionCallbacksIS1M_NS1S_17LinearCombinationISI_fSI_fLNS_15FloatRoundStyleE2EEES1O_S1R_JEEENS4_5SM1004TMEM4LOAD26SM100_TMEM_LOAD_32dp32b64xENS4_13SM90_TMA_LOADES1E_NS4_39AutoVectorizingCopyWithAssumedAlignmentILi128EEENS4_14SM90_TMA_STOREES1E_S24_S24_EEEvvEEEEvNT_6ParamsE,"ax",@progbits
	.align	128
.text._ZN7cutlass13device_kernelINS_4gemm6kernel13GemmUniversalIN4cute5tupleIJiiiiEEENS1_10collective13CollectiveMmaINS1_35MainloopSm100TmaUmmaWarpSpecializedILi11ELi2ELi2ENS5_IJNS4_1CILi2EEESB_NSA_ILi1EEEEEEEENS5_IJNSA_ILi256EEESF_NSA_ILi64EEEEEENS_12float_e5m2_tENS5_IJlSC_lEEESI_SJ_NS4_8TiledMMAINS4_8MMA_AtomIJNS4_10MMA_TraitsINS4_25SM100_MMA_F8F6F4_2x1SM_SSEJSI_SI_fSF_SF_NS4_17integral_constantINS4_4UMMA5MajorELSQ_0EEESR_NSO_INSP_7ScaleInELSS_0EEEST_EEEEEENS4_6LayoutINS5_IJSC_SC_SC_EEENS5_IJNSA_ILi0EEESY_SY_EEEEENS5_IJNS4_10UnderscoreES11_S11_EEEEENS4_28SM100_TMA_2SM_LOAD_MULTICASTENS4_14ComposedLayoutINS4_7SwizzleILi2ELi4ELi3EEENS4_18smem_ptr_flag_bitsILi8EEENSW_INS5_IJNSA_ILi8EEESG_EEENS5_IJSG_SC_EEEEEEEvNS4_8identityENS4_18SM100_TMA_2SM_LOADES1E_vS1F_EENS_8epilogue10collective18CollectiveEpilogueINS1I_23Sm100TmaWarpSpecializedILi4ELi2ELi64ELb0ELb0EEEJNS5_IJNSA_ILi128EEESF_SG_EEENS5_IJNSW_IS1N_SC_EENSW_ISG_SC_EEEEESI_SJ_SI_SJ_NS1I_6fusion15FusionCallbacksIS1M_NS1S_17LinearCombinationISI_fSI_fLNS_15FloatRoundStyleE2EEES1O_S1R_JEEENS4_5SM1004TMEM4LOAD26SM100_TMEM_LOAD_32dp32b64xENS4_13SM90_TMA_LOADES1E_NS4_39AutoVectorizingCopyWithAssumedAlignmentILi128EEENS4_14SM90_TMA_STOREES1E_S24_S24_EEEvvEEEEvNT_6ParamsE:
        .type           _ZN7cutlass13device_kernelINS_4gemm6kernel13GemmUniversalIN4cute5tupleIJiiiiEEENS1_10collective13CollectiveMmaINS1_35MainloopSm100TmaUmmaWarpSpecializedILi11ELi2ELi2ENS5_IJNS4_1CILi2EEESB_NSA_ILi1EEEEEEEENS5_IJNSA_ILi256EEESF_NSA_ILi64EEEEEENS_12float_e5m2_tENS5_IJlSC_lEEESI_SJ_NS4_8TiledMMAINS4_8MMA_AtomIJNS4_10MMA_TraitsINS4_25SM100_MMA_F8F6F4_2x1SM_SSEJSI_SI_fSF_SF_NS4_17integral_constantINS4_4UMMA5MajorELSQ_0EEESR_NSO_INSP_7ScaleInELSS_0EEEST_EEEEEENS4_6LayoutINS5_IJSC_SC_SC_EEENS5_IJNSA_ILi0EEESY_SY_EEEEENS5_IJNS4_10UnderscoreES11_S11_EEEEENS4_28SM100_TMA_2SM_LOAD_MULTICASTENS4_14ComposedLayoutINS4_7SwizzleILi2ELi4ELi3EEENS4_18smem_ptr_flag_bitsILi8EEENSW_INS5_IJNSA_ILi8EEESG_EEENS5_IJSG_SC_EEEEEEEvNS4_8identityENS4_18SM100_TMA_2SM_LOADES1E_vS1F_EENS_8epilogue10collective18CollectiveEpilogueINS1I_23Sm100TmaWarpSpecializedILi4ELi2ELi64ELb0ELb0EEEJNS5_IJNSA_ILi128EEESF_SG_EEENS5_IJNSW_IS1N_SC_EENSW_ISG_SC_EEEEESI_SJ_SI_SJ_NS1I_6fusion15FusionCallbacksIS1M_NS1S_17LinearCombinationISI_fSI_fLNS_15FloatRoundStyleE2EEES1O_S1R_JEEENS4_5SM1004TMEM4LOAD26SM100_TMEM_LOAD_32dp32b64xENS4_13SM90_TMA_LOADES1E_NS4_39AutoVectorizingCopyWithAssumedAlignmentILi128EEENS4_14SM90_TMA_STOREES1E_S24_S24_EEEvvEEEEvNT_6ParamsE,@function
        .size           _ZN7cutlass13device_kernelINS_4gemm6kernel13GemmUniversalIN4cute5tupleIJiiiiEEENS1_10collective13CollectiveMmaINS1_35MainloopSm100TmaUmmaWarpSpecializedILi11ELi2ELi2ENS5_IJNS4_1CILi2EEESB_NSA_ILi1EEEEEEEENS5_IJNSA_ILi256EEESF_NSA_ILi64EEEEEENS_12float_e5m2_tENS5_IJlSC_lEEESI_SJ_NS4_8TiledMMAINS4_8MMA_AtomIJNS4_10MMA_TraitsINS4_25SM100_MMA_F8F6F4_2x1SM_SSEJSI_SI_fSF_SF_NS4_17integral_constantINS4_4UMMA5MajorELSQ_0EEESR_NSO_INSP_7ScaleInELSS_0EEEST_EEEEEENS4_6LayoutINS5_IJSC_SC_SC_EEENS5_IJNSA_ILi0EEESY_SY_EEEEENS5_IJNS4_10UnderscoreES11_S11_EEEEENS4_28SM100_TMA_2SM_LOAD_MULTICASTENS4_14ComposedLayoutINS4_7SwizzleILi2ELi4ELi3EEENS4_18smem_ptr_flag_bitsILi8EEENSW_INS5_IJNSA_ILi8EEESG_EEENS5_IJSG_SC_EEEEEEEvNS4_8identityENS4_18SM100_TMA_2SM_LOADES1E_vS1F_EENS_8epilogue10collective18CollectiveEpilogueINS1I_23Sm100TmaWarpSpecializedILi4ELi2ELi64ELb0ELb0EEEJNS5_IJNSA_ILi128EEESF_SG_EEENS5_IJNSW_IS1N_SC_EENSW_ISG_SC_EEEEESI_SJ_SI_SJ_NS1I_6fusion15FusionCallbacksIS1M_NS1S_17LinearCombinationISI_fSI_fLNS_15FloatRoundStyleE2EEES1O_S1R_JEEENS4_5SM1004TMEM4LOAD26SM100_TMEM_LOAD_32dp32b64xENS4_13SM90_TMA_LOADES1E_NS4_39AutoVectorizingCopyWithAssumedAlignmentILi128EEENS4_14SM90_TMA_STOREES1E_S24_S24_EEEvvEEEEvNT_6ParamsE,(.L_x_210 - _ZN7cutlass13device_kernelINS_4gemm6kernel13GemmUniversalIN4cute5tupleIJiiiiEEENS1_10collective13CollectiveMmaINS1_35MainloopSm100TmaUmmaWarpSpecializedILi11ELi2ELi2ENS5_IJNS4_1CILi2EEESB_NSA_ILi1EEEEEEEENS5_IJNSA_ILi256EEESF_NSA_ILi64EEEEEENS_12float_e5m2_tENS5_IJlSC_lEEESI_SJ_NS4_8TiledMMAINS4_8MMA_AtomIJNS4_10MMA_TraitsINS4_25SM100_MMA_F8F6F4_2x1SM_SSEJSI_SI_fSF_SF_NS4_17integral_constantINS4_4UMMA5MajorELSQ_0EEESR_NSO_INSP_7ScaleInELSS_0EEEST_EEEEEENS4_6LayoutINS5_IJSC_SC_SC_EEENS5_IJNSA_ILi0EEESY_SY_EEEEENS5_IJNS4_10UnderscoreES11_S11_EEEEENS4_28SM100_TMA_2SM_LOAD_MULTICASTENS4_14ComposedLayoutINS4_7SwizzleILi2ELi4ELi3EEENS4_18smem_ptr_flag_bitsILi8EEENSW_INS5_IJNSA_ILi8EEESG_EEENS5_IJSG_SC_EEEEEEEvNS4_8identityENS4_18SM100_TMA_2SM_LOADES1E_vS1F_EENS_8epilogue10collective18CollectiveEpilogueINS1I_23Sm100TmaWarpSpecializedILi4ELi2ELi64ELb0ELb0EEEJNS5_IJNSA_ILi128EEESF_SG_EEENS5_IJNSW_IS1N_SC_EENSW_ISG_SC_EEEEESI_SJ_SI_SJ_NS1I_6fusion15FusionCallbacksIS1M_NS1S_17LinearCombinationISI_fSI_fLNS_15FloatRoundStyleE2EEES1O_S1R_JEEENS4_5SM1004TMEM4LOAD26SM100_TMEM_LOAD_32dp32b64xENS4_13SM90_TMA_LOADES1E_NS4_39AutoVectorizingCopyWithAssumedAlignmentILi128EEENS4_14SM90_TMA_STOREES1E_S24_S24_EEEvvEEEEvNT_6ParamsE)
        .other          _ZN7cutlass13device_kernelINS_4gemm6kernel13GemmUniversalIN4cute5tupleIJiiiiEEENS1_10collective13CollectiveMmaINS1_35MainloopSm100TmaUmmaWarpSpecializedILi11ELi2ELi2ENS5_IJNS4_1CILi2EEESB_NSA_ILi1EEEEEEEENS5_IJNSA_ILi256EEESF_NSA_ILi64EEEEEENS_12float_e5m2_tENS5_IJlSC_lEEESI_SJ_NS4_8TiledMMAINS4_8MMA_AtomIJNS4_10MMA_TraitsINS4_25SM100_MMA_F8F6F4_2x1SM_SSEJSI_SI_fSF_SF_NS4_17integral_constantINS4_4UMMA5MajorELSQ_0EEESR_NSO_INSP_7ScaleInELSS_0EEEST_EEEEEENS4_6LayoutINS5_IJSC_SC_SC_EEENS5_IJNSA_ILi0EEESY_SY_EEEEENS5_IJNS4_10UnderscoreES11_S11_EEEEENS4_28SM100_TMA_2SM_LOAD_MULTICASTENS4_14ComposedLayoutINS4_7SwizzleILi2ELi4ELi3EEENS4_18smem_ptr_flag_bitsILi8EEENSW_INS5_IJNSA_ILi8EEESG_EEENS5_IJSG_SC_EEEEEEEvNS4_8identityENS4_18SM100_TMA_2SM_LOADES1E_vS1F_EENS_8epilogue10collective18CollectiveEpilogueINS1I_23Sm100TmaWarpSpecializedILi4ELi2ELi64ELb0ELb0EEEJNS5_IJNSA_ILi128EEESF_SG_EEENS5_IJNSW_IS1N_SC_EENSW_ISG_SC_EEEEESI_SJ_SI_SJ_NS1I_6fusion15FusionCallbacksIS1M_NS1S_17LinearCombinationISI_fSI_fLNS_15FloatRoundStyleE2EEES1O_S1R_JEEENS4_5SM1004TMEM4LOAD26SM100_TMEM_LOAD_32dp32b64xENS4_13SM90_TMA_LOADES1E_NS4_39AutoVectorizingCopyWithAssumedAlignmentILi128EEENS4_14SM90_TMA_STOREES1E_S24_S24_EEEvvEEEEvNT_6ParamsE,@"STO_CUDA_ENTRY STV_DEFAULT"
_ZN7cutlass13device_kernelINS_4gemm6kernel13GemmUniversalIN4cute5tupleIJiiiiEEENS1_10collective13CollectiveMmaINS1_35MainloopSm100TmaUmmaWarpSpecializedILi11ELi2ELi2ENS5_IJNS4_1CILi2EEESB_NSA_ILi1EEEEEEEENS5_IJNSA_ILi256EEESF_NSA_ILi64EEEEEENS_12float_e5m2_tENS5_IJlSC_lEEESI_SJ_NS4_8TiledMMAINS4_8MMA_AtomIJNS4_10MMA_TraitsINS4_25SM100_MMA_F8F6F4_2x1SM_SSEJSI_SI_fSF_SF_NS4_17integral_constantINS4_4UMMA5MajorELSQ_0EEESR_NSO_INSP_7ScaleInELSS_0EEEST_EEEEEENS4_6LayoutINS5_IJSC_SC_SC_EEENS5_IJNSA_ILi0EEESY_SY_EEEEENS5_IJNS4_10UnderscoreES11_S11_EEEEENS4_28SM100_TMA_2SM_LOAD_MULTICASTENS4_14ComposedLayoutINS4_7SwizzleILi2ELi4ELi3EEENS4_18smem_ptr_flag_bitsILi8EEENSW_INS5_IJNSA_ILi8EEESG_EEENS5_IJSG_SC_EEEEEEEvNS4_8identityENS4_18SM100_TMA_2SM_LOADES1E_vS1F_EENS_8epilogue10collective18CollectiveEpilogueINS1I_23Sm100TmaWarpSpecializedILi4ELi2ELi64ELb0ELb0EEEJNS5_IJNSA_ILi128EEESF_SG_EEENS5_IJNSW_IS1N_SC_EENSW_ISG_SC_EEEEESI_SJ_SI_SJ_NS1I_6fusion15FusionCallbacksIS1M_NS1S_17LinearCombinationISI_fSI_fLNS_15FloatRoundStyleE2EEES1O_S1R_JEEENS4_5SM1004TMEM4LOAD26SM100_TMEM_LOAD_32dp32b64xENS4_13SM90_TMA_LOADES1E_NS4_39AutoVectorizingCopyWithAssumedAlignmentILi128EEENS4_14SM90_TMA_STOREES1E_S24_S24_EEEvvEEEEvNT_6ParamsE:
[----:B------:R-:W1:Y:S01]  /*0000*/  LDC R1, c[0x0][0x37c] ;  /* 0x0000df00ff017b82 */ /* 0x000e620000000800 */
[----:B------:R-:W2:Y:S01]  /*0010*/  S2R R172, SR_TID.X ;  /* 0x0000000000ac7919 */ /* 0x000ea20000002100 */
[----:B------:R-:W3:Y:S06]  /*0020*/  LDCU.64 UR8, c[0x0][0x890] ;  /* 0x00011200ff0877ac */ /* 0x000eec0008000a00 */
[----:B------:R-:W4:Y:S01]  /*0030*/  S2UR UR45, SR_CgaCtaId ;  /* 0x00000000002d79c3 */ /* 0x000f220000008800 */
[----:B------:R-:W-:Y:S02]  /*0040*/  PRMT R158, RZ, 0x7610, R158 ;  /* 0x00007610ff9e7816 */ /* 0x000fe4000000009e */
[----:B------:R-:W-:Y:S01]  /*0050*/  ELECT P1, URZ, PT ;  /* 0x0000000000ff782f */ /* 0x000fe20003820000 */
[----:B---3--:R-:W-:-:S04]  /*0060*/  UISETP.NE.U32.AND UP0, UPT, UR8, URZ, UPT ;  /* 0x000000ff0800728c */ /* 0x008fc8000bf05070 */
[----:B------:R-:W-:Y:S02]  /*0070*/  UISETP.NE.AND.EX UP0, UPT, UR9, URZ, UPT, UP0 ;  /* 0x000000ff0900728c */ /* 0x000fe4000bf05300 */
[----:B----4-:R-:W-:Y:S02]  /*0080*/  ULOP3.LUT UR33, UR45, 0x1, URZ, 0xc0, !UPT ;  /* 0x000000012d217892 */ /* 0x010fe4000f8ec0ff */
[----:B------:R-:W-:Y:S01]  /*0090*/  ULOP3.LUT UR34, UR45, 0x1, URZ, 0x3c, !UPT ;  /* 0x000000012d227892 */ /* 0x000fe2000f8e3cff */
[----:B--2---:R-:W-:-:S05]  /*00a0*/  SHF.R.U32.HI R159, RZ, 0x5, R172 ;  /* 0x00000005ff9f7819 */ /* 0x004fca00000116ac */
[----:B------:R-:W2:Y:S02]  /*00b0*/  SHFL.IDX PT, R0, R159, RZ, 0x1f ;  /* 0x00001fff9f007589 */ /* 0x000ea400000e0000 */
[----:B--2---:R-:W-:Y:S01]  /*00c0*/  R2UR UR17, R0 ;  /* 0x00000000001172ca */ /* 0x004fe200000e0000 */
[----:B-1----:R-:W-:-:S14]  /*00d0*/  BRA.U UP0, `(.L_x_0) ;  /* 0x0000000100307547 */ /* 0x002fdc000b800000 */
[----:B------:R-:W1:Y:S02]  /*00e0*/  LDCU.64 UR4, c[0x0][0x888] ;  /* 0x00011100ff0477ac */ /* 0x000e640008000a00 */
[----:B-1----:R-:W-:-:S04]  /*00f0*/  UISETP.NE.U32.AND UP0, UPT, UR4, URZ, UPT ;  /* 0x000000ff0400728c */ /* 0x002fc8000bf05070 */
[----:B------:R-:W-:-:S09]  /*0100*/  UISETP.NE.AND.EX UP0, UPT, UR5, URZ, UPT, UP0 ;  /* 0x000000ff0500728c */ /* 0x000fd2000bf05300 */
[----:B------:R-:W-:Y:S05]  /*0110*/  BRA.U !UP0, `(.L_x_1) ;  /* 0x0000000108147547 */ /* 0x000fea000b800000 */
[----:B------:R-:W1:Y:S01]  /*0120*/  LDC.64 R2, c[0x0][0x888] ;  /* 0x00022200ff027b82 */ /* 0x000e620000000a00 */
[----:B------:R-:W1:Y:S02]  /*0130*/  LDCU.64 UR4, c[0x0][0x358] ;  /* 0x00006b00ff0477ac */ /* 0x000e640008000a00 */
[----:B-1----:R1:W5:Y:S01]  /*0140*/  LDG.E R73, desc[UR4][R2.64] ;  /* 0x0000000402497981 */ /* 0x002362000c1e1900 */
[----:B------:R-:W-:Y:S01]  /*0150*/  HFMA2 R158, -RZ, RZ, 0, 5.9604644775390625e-08 ;  /* 0x00000001ff9e7431 */ /* 0x000fe200000001ff */
[----:B------:R-:W-:Y:S05]  /*0160*/  BRA `(.L_x_0) ;  /* 0x00000000000c7947 */ /* 0x000fea0003800000 */
.L_x_1:
[----:B------:R-:W1:Y:S01]  /*0170*/  LDCU UR4, c[0x0][0x880] ;  /* 0x00011000ff0477ac */ /* 0x000e620008000800 */
[----:B------:R-:W-:Y:S01]  /*0180*/  HFMA2 R158, -RZ, RZ, 0, 5.9604644775390625e-08 ;  /* 0x00000001ff9e7431 */ /* 0x000fe200000001ff */
[----:B-1----:R-:W-:-:S07]  /*0190*/  MOV R73, UR4 ;  /* 0x0000000400497c02 */ /* 0x002fce0008000f00 */
.L_x_0:
[----:B------:R-:W2:Y:S02]  /*01a0*/  LDCU.64 UR4, c[0x0][0x8b0] ;  /* 0x00011600ff0477ac */ /* 0x000ea40008000a00 */
[----:B--2---:R-:W-:-:S04]  /*01b0*/  UISETP.NE.U32.AND UP0, UPT, UR4, URZ, UPT ;  /* 0x000000ff0400728c */ /* 0x004fc8000bf05070 */
[----:B------:R-:W-:-:S09]  /*01c0*/  UISETP.NE.AND.EX UP0, UPT, UR5, URZ, UPT, UP0 ;  /* 0x000000ff0500728c */ /* 0x000fd2000bf05300 */
[----:B------:R-:W-:Y:S05]  /*01d0*/  BRA.U UP0, `(.L_x_2) ;  /* 0x0000000100287547 */ /* 0x000fea000b800000 */
[----:B------:R-:W2:Y:S02]  /*01e0*/  LDCU.64 UR4, c[0x0][0x8a8] ;  /* 0x00011500ff0477ac */ /* 0x000ea40008000a00 */
[----:B--2---:R-:W-:-:S04]  /*01f0*/  UISETP.NE.U32.AND UP0, UPT, UR4, URZ, UPT ;  /* 0x000000ff0400728c */ /* 0x004fc8000bf05070 */
[----:B------:R-:W-:-:S09]  /*0200*/  UISETP.NE.AND.EX UP0, UPT, UR5, URZ, UPT, UP0 ;  /* 0x000000ff0500728c */ /* 0x000fd2000bf05300 */
[----:B------:R-:W-:Y:S05]  /*0210*/  BRA.U !UP0, `(.L_x_3) ;  /* 0x0000000108107547 */ /* 0x000fea000b800000 */
[----:B------:R-:W2:Y:S01]  /*0220*/  LDC.64 R70, c[0x0][0x8a8] ;  /* 0x00022a00ff467b82 */ /* 0x000ea20000000a00 */
[----:B------:R-:W2:Y:S02]  /*0230*/  LDCU.64 UR4, c[0x0][0x358] ;  /* 0x00006b00ff0477ac */ /* 0x000ea40008000a00 */
[----:B--2---:R2:W5:Y:S01]  /*0240*/  LDG.E R70, desc[UR4][R70.64] ;  /* 0x0000000446467981 */ /* 0x004562000c1e1900 */
[----:B------:R-:W-:Y:S05]  /*0250*/  BRA `(.L_x_2) ;  /* 0x0000000000087947 */ /* 0x000fea0003800000 */
.L_x_3:
[----:B------:R-:W2:Y:S02]  /*0260*/  LDCU UR4, c[0x0][0x8a0] ;  /* 0x00011400ff0477ac */ /* 0x000ea40008000800 */
[----:B--2---:R-:W-:Y:S02]  /*0270*/  MOV R70, UR4 ;  /* 0x0000000400467c02 */ /* 0x004fe40008000f00 */
.L_x_2:
[----:B------:R-:W-:Y:S01]  /*0280*/  IMAD.U32 R0, RZ, RZ, UR17 ;  /* 0x00000011ff007e24 */ /* 0x000fe2000f8e00ff */
[----:B------:R-:W-:Y:S04]  /*0290*/  BSSY.RECONVERGENT B0, `(.L_x_4) ;  /* 0x000000c000007945 */ /* 0x000fe80003800200 */
[C---:B------:R-:W-:Y:S02]  /*02a0*/  ISETP.NE.OR P2, PT, R0.reuse, 0x1, !P1 ;  /* 0x000000010000780c */ /* 0x040fe40004f45670 */
[----:B------:R-:W-:-:S11]  /*02b0*/  ISETP.NE.OR P0, PT, R0, 0x3, !P1 ;  /* 0x000000030000780c */ /* 0x000fd60004f05670 */
[----:B------:R-:W-:Y:S05]  /*02c0*/  @P2 BRA `(.L_x_5) ;  /* 0x0000000000202947 */ /* 0x000fea0003800000 */
[----:B------:R-:W3:Y:S02]  /*02d0*/  LDCU.64 UR4, c[0x0][0x348] ;  /* 0x00006900ff0477ac */ /* 0x000ee40008000a00 */
[----:B---3--:R-:W-:Y:S02]  /*02e0*/  UIADD3 UR6, UP1, UPT, UR4, 0x80, URZ ;  /* 0x0000008004067890 */ /* 0x008fe4000ff3e0ff */
[----:B------:R-:W-:Y:S02]  /*02f0*/  UIADD3 UR4, UP0, UPT, UR4, 0x180, URZ ;  /* 0x0000018004047890 */ /* 0x000fe4000ff1e0ff */
[----:B------:R-:W-:Y:S02]  /*0300*/  UIADD3.X UR7, UPT, UPT, URZ, UR5, URZ, UP1, !UPT ;  /* 0x00000005ff077290 */ /* 0x000fe40008ffe4ff */
[----:B------:R-:W-:-:S07]  /*0310*/  UIADD3.X UR5, UPT, UPT, URZ, UR5, URZ, UP0, !UPT ;  /* 0x00000005ff057290 */ /* 0x000fce00087fe4ff */
[----:B------:R3:W-:Y:S02]  /*0320*/  UTMACCTL.PF [UR6] ;  /* 0x00000000060079b9 */ /* 0x0007e40008040000 */
[----:B------:R3:W-:Y:S02]  /*0330*/  UTMACCTL.PF [UR4] ;  /* 0x00000000040079b9 */ /* 0x0007e40008040000 */
[----:B---3--:R-:W-:Y:S01]  /*0340*/  NOP ;  /* 0x0000000000007918 */ /* 0x008fe20000000000 */
.L_x_5:
[----:B------:R-:W-:Y:S05]  /*0350*/  BSYNC.RECONVERGENT B0 ;  /* 0x0000000000007941 */ /* 0x000fea0003800200 */
.L_x_4:
[----:B------:R-:W-:Y:S04]  /*0360*/  BSSY.RECONVERGENT B0, `(.L_x_6) ;  /* 0x000000a000007945 */ /* 0x000fe80003800200 */
        /* <DEDUP_REMOVED lines=9> */
.L_x_7:
[----:B------:R-:W-:Y:S05]  /*0400*/  BSYNC.RECONVERGENT B0 ;  /* 0x0000000000007941 */ /* 0x000fea0003800200 */
.L_x_6:
[----:B------:R-:W3:Y:S01]  /*0410*/  LDCU.64 UR4, c[0x0][0x888] ;  /* 0x00011100ff0477ac */ /* 0x000ee20008000a00 */
[----:B------:R-:W-:Y:S02]  /*0420*/  UISETP.EQ.U32.AND UP1, UPT, UR8, URZ, UPT ;  /* 0x000000ff0800728c */ /* 0x000fe4000bf22070 */
[----:B------:R-:W-:Y:S02]  /*0430*/  UPLOP3.LUT UP3, UPT, UPT, UPT, UPT, 0x80, 0x8 ;  /* 0x000000000008789c */ /* 0x000fe40003f6f070 */
[----:B---3--:R-:W-:-:S04]  /*0440*/  UISETP.NE.U32.AND UP0, UPT, UR4, URZ, UPT ;  /* 0x000000ff0400728c */ /* 0x008fc8000bf05070 */
[----:B------:R-:W-:-:S04]  /*0450*/  UISETP.NE.AND.EX UP0, UPT, UR5, URZ, UPT, UP0 ;  /* 0x000000ff0500728c */ /* 0x000fc8000bf05300 */
[----:B------:R-:W-:-:S04]  /*0460*/  UISETP.EQ.OR.EX UP2, UPT, UR9, URZ, !UP0, UP1 ;  /* 0x000000ff0900728c */ /* 0x000fc8000c742710 */
[----:B------:R-:W-:-:S06]  /*0470*/  UP2UR UR4, UPR, URZ, 0x4 ;  /* 0x00000004ff047883 */ /* 0x000fcc0008000000 */
[----:B------:R-:W-:Y:S01]  /*0480*/  MOV R162, UR4 ;  /* 0x0000000400a27c02 */ /* 0x000fe20008000f00 */
[----:B------:R-:W-:Y:S06]  /*0490*/  BRA.U !UP2, `(.L_x_8) ;  /* 0x000000010a207547 */ /* 0x000fec000b800000 */
[----:B------:R-:W-:Y:S01]  /*04a0*/  UISETP.NE.U32.AND UP1, UPT, UR8, URZ, UPT ;  /* 0x000000ff0800728c */ /* 0x000fe2000bf25070 */
[----:B-----5:R-:W-:Y:S01]  /*04b0*/  FSETP.NEU.AND P0, PT, R73, RZ, PT ;  /* 0x000000ff4900720b */ /* 0x020fe20003f0d000 */
[----:B------:R-:W-:Y:S02]  /*04c0*/  USEL UR4, URZ, 0xffffffff, UP0 ;  /* 0xffffffffff047887 */ /* 0x000fe40008000000 */
[----:B------:R-:W-:-:S10]  /*04d0*/  UISETP.NE.AND.EX UP1, UPT, UR9, URZ, UPT, UP1 ;  /* 0x000000ff0900728c */ /* 0x000fd4000bf25310 */
[----:B------:R-:W-:Y:S01]  /*04e0*/  VOTEU.ANY UP0, P0 ;  /* 0x0000000000ff7886 */ /* 0x000fe20000000100 */
[----:B------:R-:W-:-:S04]  /*04f0*/  @!UP1 USEL UR4, URZ, 0xffffffff, UP0 ;  /* 0xffffffffff049887 */ /* 0x000fc80008000000 */
[----:B------:R-:W-:-:S04]  /*0500*/  ULOP3.LUT UR4, UR4, 0x1, URZ, 0xc0, !UPT ;  /* 0x0000000104047892 */ /* 0x000fc8000f8ec0ff */
[----:B------:R-:W-:-:S11]  /*0510*/  UISETP.NE.U32.AND UP3, UPT, UR4, 0x1, UPT ;  /* 0x000000010400788c */ /* 0x000fd6000bf65070 */
.L_x_8:
[----:B------:R-:W3:Y:S01]  /*0520*/  SHFL.IDX PT, R0, R159, RZ, 0x1f ;  /* 0x00001fff9f007589 */ /* 0x000ee200000e0000 */
[----:B------:R-:W-:-:S04]  /*0530*/  UISETP.NE.AND UP0, UPT, UR17, 0x2, UPT ;  /* 0x000000021100788c */ /* 0x000fc8000bf05270 */
[----:B------:R-:W-:Y:S02]  /*0540*/  UISETP.EQ.AND UP1, UPT, UR33, URZ, !UP0 ;  /* 0x000000ff2100728c */ /* 0x000fe4000c722270 */
[----:B------:R-:W-:-:S04]  /*0550*/  USEL UR41, URZ, 0x1, UP0 ;  /* 0x00000001ff297887 */ /* 0x000fc80008000000 */
[----:B------:R-:W-:Y:S02]  /*0560*/  PLOP3.LUT P3, PT, P1, PT, UP1, 0x80, 0x8 ;  /* 0x000000000008781c */ /* 0x000fe40000f6f018 */
[----:B---3--:R-:W-:-:S13]  /*0570*/  ISETP.NE.AND P0, PT, R0, RZ, PT ;  /* 0x000000ff0000720c */ /* 0x008fda0003f05270 */
[----:B------:R-:W-:Y:S05]  /*0580*/  @P0 BRA `(.L_x_9) ;  /* 0x0000000000980947 */ /* 0x000fea0003800000 */
[----:B------:R-:W-:Y:S01]  /*0590*/  ELECT P0, URZ, PT ;  /* 0x0000000000ff782f */ /* 0x000fe20003800000 */
[----:B------:R-:W-:-:S12]  /*05a0*/  BSSY.RECONVERGENT B0, `(.L_x_9) ;  /* 0x0000024000007945 */ /* 0x000fd80003800200 */
[----:B------:R-:W-:Y:S05]  /*05b0*/  @!P0 BRA `(.L_x_10) ;  /* 0x0000000000888947 */ /* 0x000fea0003800000 */
[----:B------:R-:W-:Y:S01]  /*05c0*/  UMOV UR4, 0x400 ;  /* 0x0000040000047882 */ /* 0x000fe20000000000 */
[----:B------:R-:W-:Y:S01]  /*05d0*/  UMOV UR8, 0x1 ;  /* 0x0000000100087882 */ /* 0x000fe20000000000 */
[----:B------:R-:W-:Y:S01]  /*05e0*/  UMOV UR6, 0x2 ;  /* 0x0000000200067882 */ /* 0x000fe20000000000 */
[----:B------:R-:W-:Y:S02]  /*05f0*/  ULEA UR4, UR45, UR4, 0x18 ;  /* 0x000000042d047291 */ /* 0x000fe4000f8ec0ff */
[----:B------:R-:W-:-:S04]  /*0600*/  UIADD3 UR8, UPT, UPT, -UR8, 0x100000, URZ ;  /* 0x0010000008087890 */ /* 0x000fc8000fffe1ff */
[----:B------:R-:W-:Y:S02]  /*0610*/  USHF.L.U32 UR9, UR8, 0xb, URZ ;  /* 0x0000000b08097899 */ /* 0x000fe400080006ff */
[----:B------:R-:W-:Y:S02]  /*0620*/  USHF.L.U32 UR8, UR8, 0x1, URZ ;  /* 0x0000000108087899 */ /* 0x000fe400080006ff */
[----:B------:R-:W-:-:S04]  /*0630*/  UIADD3 UR6, UPT, UPT, -UR6, 0x100000, URZ ;  /* 0x0010000006067890 */ /* 0x000fc8000fffe1ff */
[----:B------:R-:W-:Y:S02]  /*0640*/  USHF.L.U32 UR7, UR6, 0xb, URZ ;  /* 0x0000000b06077899 */ /* 0x000fe400080006ff */
[----:B------:R-:W-:Y:S01]  /*0650*/  USHF.L.U32 UR6, UR6, 0x1, URZ ;  /* 0x0000000106067899 */ /* 0x000fe200080006ff */
[----:B------:R-:W3:Y:S03]  /*0660*/  FENCE.VIEW.ASYNC.S ;  /* 0x00000000000073c6 */ /* 0x000ee60000000000 */
[----:B---3--:R3:W4:Y:S08]  /*0670*/  SYNCS.EXCH.64 URZ, [UR4], UR8 ;  /* 0x0000000804ff75b2 */ /* 0x0087300008000100 */
[----:B------:R3:W1:Y:S01]  /*0680*/  SYNCS.EXCH.64 URZ, [UR4+0x58], UR6 ;  /* 0x0000580604ff75b2 */ /* 0x0006620008000100 */
        /* <DEDUP_REMOVED lines=19> */
[----:B------:R3:W1:Y:S02]  /*07c0*/  SYNCS.EXCH.64 URZ, [UR4+0xa8], UR6 ;  /* 0x0000a80604ff75b2 */ /* 0x0006640008000100 */
[----:B---34-:R-:W-:Y:S01]  /*07d0*/  NOP ;  /* 0x0000000000007918 */ /* 0x018fe20000000000 */
.L_x_10:
[----:B------:R-:W-:Y:S05]  /*07e0*/  BSYNC.RECONVERGENT B0 ;  /* 0x0000000000007941 */ /* 0x000fea0003800200 */
.L_x_9:
[----:B------:R-:W3:Y:S01]  /*07f0*/  SHFL.IDX PT, R0, R159, RZ, 0x1f ;  /* 0x00001fff9f007589 */ /* 0x000ee200000e0000 */
[----:B------:R-:W-:Y:S01]  /*0800*/  NOP ;  /* 0x0000000000007918 */ /* 0x000fe20000000000 */
[----:B---3--:R-:W-:-:S13]  /*0810*/  ISETP.NE.AND P0, PT, R0, 0x1, PT ;  /* 0x000000010000780c */ /* 0x008fda0003f05270 */
[----:B------:R-:W-:Y:S05]  /*0820*/  @P0 BRA `(.L_x_11) ;  /* 0x0000000000540947 */ /* 0x000fea0003800000 */
        /* <DEDUP_REMOVED lines=10> */
[----:B------:R-:W-:Y:S01]  /*08d0*/  ELECT P0, URZ, PT ;  /* 0x0000000000ff782f */ /* 0x000fe20003800000 */
[----:B------:R-:W3:Y:S02]  /*08e0*/  FENCE.VIEW.ASYNC.S ;  /* 0x00000000000073c6 */ /* 0x000ee40000000000 */
[----:B---3--:R3:W4:Y:S08]  /*08f0*/  SYNCS.EXCH.64 URZ, [UR4+0xb0], UR8 ;  /* 0x0000b00804ff75b2 */ /* 0x0087300008000100 */
[----:B------:R3:W1:Y:S01]  /*0900*/  SYNCS.EXCH.64 URZ, [UR4+0xd0], UR6 ;  /* 0x0000d00604ff75b2 */ /* 0x0006620008000100 */
[----:B------:R3:W1:Y:S01]  /*0910*/  SYNCS.EXCH.64 URZ, [UR4+0xb8], UR8 ;  /* 0x0000b80804ff75b2 */ /* 0x0006620008000100 */
[----:B------:R3:W1:Y:S01]  /*0920*/  SYNCS.EXCH.64 URZ, [UR4+0xd8], UR6 ;  /* 0x0000d80604ff75b2 */ /* 0x0006620008000100 */
[----:B------:R3:W1:Y:S01]  /*0930*/  SYNCS.EXCH.64 URZ, [UR4+0xc0], UR8 ;  /* 0x0000c00804ff75b2 */ /* 0x0006620008000100 */
[----:B------:R3:W1:Y:S01]  /*0940*/  SYNCS.EXCH.64 URZ, [UR4+0xe0], UR6 ;  /* 0x0000e00604ff75b2 */ /* 0x0006620008000100 */
[----:B------:R3:W1:Y:S01]  /*0950*/  SYNCS.EXCH.64 URZ, [UR4+0xc8], UR8 ;  /* 0x0000c80804ff75b2 */ /* 0x0006620008000100 */
[----:B------:R3:W1:Y:S01]  /*0960*/  SYNCS.EXCH.64 URZ, [UR4+0xe8], UR6 ;  /* 0x0000e80604ff75b2 */ /* 0x0006620008000100 */
[----:B------:R-:W-:Y:S01]  /*0970*/  NOP ;  /* 0x0000000000007918 */ /* 0x000fe20000000000 */
.L_x_11:
[----:B------:R-:W2:Y:S01]  /*0980*/  SHFL.IDX PT, R0, R159, RZ, 0x1f ;  /* 0x00001fff9f007589 */ /* 0x000ea200000e0000 */
[----:B------:R-:W-:Y:S01]  /*0990*/  NOP ;  /* 0x0000000000007918 */ /* 0x000fe20000000000 */
[----:B--2---:R-:W-:-:S13]  /*09a0*/  ISETP.NE.AND P0, PT, R0, 0x3, PT ;  /* 0x000000030000780c */ /* 0x004fda0003f05270 */
[----:B------:R-:W-:Y:S05]  /*09b0*/  @P0 BRA `(.L_x_12) ;  /* 0x00000000002c0947 */ /* 0x000fea0003800000 */
[----:B---3--:R-:W-:Y:S01]  /*09c0*/  UMOV UR6, 0x400 ;  /* 0x0000040000067882 */ /* 0x008fe20000000000 */
[----:B------:R-:W-:Y:S01]  /*09d0*/  UMOV UR4, 0x20 ;  /* 0x0000002000047882 */ /* 0x000fe20000000000 */
[----:B------:R-:W-:Y:S02]  /*09e0*/  ULEA UR6, UR45, UR6, 0x18 ;  /* 0x000000062d067291 */ /* 0x000fe4000f8ec0ff */
[----:B------:R-:W-:-:S04]  /*09f0*/  UIADD3 UR4, UPT, UPT, -UR4, 0x100000, URZ ;  /* 0x0010000004047890 */ /* 0x000fc8000fffe1ff */
[----:B------:R-:W-:Y:S02]  /*0a00*/  USHF.L.U32 UR5, UR4, 0xb, URZ ;  /* 0x0000000b04057899 */ /* 0x000fe400080006ff */
[----:B------:R-:W-:Y:S01]  /*0a10*/  USHF.L.U32 UR4, UR4, 0x1, URZ ;  /* 0x0000000104047899 */ /* 0x000fe200080006ff */
[----:B------:R-:W-:Y:S01]  /*0a20*/  ELECT P0, URZ, PT ;  /* 0x0000000000ff782f */ /* 0x000fe20003800000 */
[----:B------:R-:W2:Y:S10]  /*0a30*/  FENCE.VIEW.ASYNC.S ;  /* 0x00000000000073c6 */ /* 0x000eb40000000000 */
[----:B--2---:R2:W3:Y:S01]  /*0a40*/  SYNCS.EXCH.64 URZ, [UR6+0xf0], UR4 ;  /* 0x0000f00406ff75b2 */ /* 0x0044e20008000100 */
[----:B------:R2:W1:Y:S01]  /*0a50*/  SYNCS.EXCH.64 URZ, [UR6+0xf8], UR4 ;  /* 0x0000f80406ff75b2 */ /* 0x0004620008000100 */
[----:B------:R-:W-:Y:S01]  /*0a60*/  NOP ;  /* 0x0000000000007918 */ /* 0x000fe20000000000 */
.L_x_12:
[----:B------:R-:W4:Y:S01]  /*0a70*/  SHFL.IDX PT, R0, R159, RZ, 0x1f ;  /* 0x00001fff9f007589 */ /* 0x000f2200000e0000 */
[----:B------:R-:W-:Y:S01]  /*0a80*/  NOP ;  /* 0x0000000000007918 */ /* 0x000fe20000000000 */
[----:B----4-:R-:W-:-:S13]  /*0a90*/  ISETP.NE.AND P0, PT, R0, 0x4, PT ;  /* 0x000000040000780c */ /* 0x010fda0003f05270 */
[----:B------:R-:W-:Y:S05]  /*0aa0*/  @P0 BRA `(.L_x_13) ;  /* 0x0000000000480947 */ /* 0x000fea0003800000 */
[----:B--23--:R-:W-:Y:S01]  /*0ab0*/  UMOV UR4, 0x3a0 ;  /* 0x000003a000047882 */ /* 0x00cfe20000000000 */
[----:B------:R-:W-:Y:S01]  /*0ac0*/  UMOV UR6, 0x400 ;  /* 0x0000040000067882 */ /* 0x000fe20000000000 */
[----:B------:R-:W-:Y:S01]  /*0ad0*/  USEL UR4, UR4, 0x320, UP3 ;  /* 0x0000032004047887 */ /* 0x000fe20009800000 */
        /* <DEDUP_REMOVED lines=9> */
[----:B------:R-:W2:Y:S02]  /*0b70*/  FENCE.VIEW.ASYNC.S ;  /* 0x00000000000073c6 */ /* 0x000ea40000000000 */
[----:B--2---:R4:W2:Y:S08]  /*0b80*/  SYNCS.EXCH.64 URZ, [UR6+0x100], UR8 ;  /* 0x0001000806ff75b2 */ /* 0x0048b00008000100 */
[----:B------:R4:W3:Y:S01]  /*0b90*/  SYNCS.EXCH.64 URZ, [UR6+0x110], UR4 ;  /* 0x0001100406ff75b2 */ /* 0x0008e20008000100 */
[----:B------:R4:W1:Y:S01]  /*0ba0*/  SYNCS.EXCH.64 URZ, [UR6+0x108], UR8 ;  /* 0x0001080806ff75b2 */ /* 0x0008620008000100 */
[----:B------:R4:W1:Y:S02]  /*0bb0*/  SYNCS.EXCH.64 URZ, [UR6+0x118], UR4 ;  /* 0x0001180406ff75b2 */ /* 0x0008640008000100 */
[----:B----4-:R-:W-:Y:S01]  /*0bc0*/  NOP ;  /* 0x0000000000007918 */ /* 0x010fe20000000000 */
.L_x_13:
[----:B------:R-:W4:Y:S01]  /*0bd0*/  SHFL.IDX PT, R0, R159, RZ, 0x1f ;  /* 0x00001fff9f007589 */ /* 0x000f2200000e0000 */
[----:B------:R-:W-:Y:S01]  /*0be0*/  NOP ;  /* 0x0000000000007918 */ /* 0x000fe20000000000 */
[----:B----4-:R-:W-:-:S13]  /*0bf0*/  ISETP.NE.AND P0, PT, R0, 0x5, PT ;  /* 0x000000050000780c */ /* 0x010fda0003f05270 */
[----:B------:R-:W-:Y:S05]  /*0c00*/  @P0 BRA `(.L_x_14) ;  /* 0x0000000000440947 */ /* 0x000fea0003800000 */
[----:B--23--:R-:W-:Y:S01]  /*0c10*/  UMOV UR4, 0x400 ;  /* 0x0000040000047882 */ /* 0x00cfe20000000000 */
        /* <DEDUP_REMOVED lines=16> */
.L_x_14:
[----:B------:R-:W4:Y:S01]  /*0d20*/  SHFL.IDX PT, R0, R159, RZ, 0x1f ;  /* 0x00001fff9f007589 */ /* 0x000f2200000e0000 */
[----:B------:R-:W-:Y:S01]  /*0d30*/  ISETP.NE.OR P1, PT, RZ, UR17, !P1 ;  /* 0x00000011ff007c0c */ /* 0x000fe2000cf25670 */
[----:B------:R-:W-:Y:S01]  /*0d40*/  NOP ;  /* 0x0000000000007918 */ /* 0x000fe20000000000 */
[----:B----4-:R-:W-:-:S13]  /*0d50*/  ISETP.NE.AND P0, PT, R0, 0x3, PT ;  /* 0x000000030000780c */ /* 0x010fda0003f05270 */
[----:B------:R-:W-:Y:S05]  /*0d60*/  @P0 BRA `(.L_x_15) ;  /* 0x0000000000340947 */ /* 0x000fea0003800000 */
[----:B--23--:R-:W-:Y:S01]  /*0d70*/  UMOV UR4, 0x400 ;  /* 0x0000040000047882 */ /* 0x00cfe20000000000 */
[----:B------:R-:W-:Y:S01]  /*0d80*/  UMOV UR6, 0x20 ;  /* 0x0000002000067882 */ /* 0x000fe20000000000 */
[----:B------:R-:W-:Y:S02]  /*0d90*/  ULEA UR4, UR45, UR4, 0x18 ;  /* 0x000000042d047291 */ /* 0x000fe4000f8ec0ff */
[----:B------:R-:W-:-:S04]  /*0da0*/  UIADD3 UR6, UPT, UPT, -UR6, 0x100000, URZ ;  /* 0x0010000006067890 */ /* 0x000fc8000fffe1ff */
[----:B------:R-:W-:Y:S02]  /*0db0*/  USHF.L.U32 UR7, UR6, 0xb, URZ ;  /* 0x0000000b06077899 */ /* 0x000fe400080006ff */
[----:B------:R-:W-:Y:S01]  /*0dc0*/  USHF.L.U32 UR6, UR6, 0x1, URZ ;  /* 0x0000000106067899 */ /* 0x000fe200080006ff */
[----:B------:R-:W-:Y:S01]  /*0dd0*/  ELECT P0, URZ, PT ;  /* 0x0000000000ff782f */ /* 0x000fe20003800000 */
[----:B------:R-:W2:Y:S10]  /*0de0*/  FENCE.VIEW.ASYNC.S ;  /* 0x00000000000073c6 */ /* 0x000eb40000000000 */
[----:B--2---:R4:W2:Y:S01]  /*0df0*/  SYNCS.EXCH.64 URZ, [UR4+0x140], UR6 ;  /* 0x0001400604ff75b2 */ /* 0x0048a20008000100 */
[----:B------:R4:W3:Y:S01]  /*0e00*/  SYNCS.EXCH.64 URZ, [UR4+0x150], UR6 ;  /* 0x0001500604ff75b2 */ /* 0x0008e20008000100 */
[----:B------:R4:W1:Y:S01]  /*0e10*/  SYNCS.EXCH.64 URZ, [UR4+0x148], UR6 ;  /* 0x0001480604ff75b2 */ /* 0x0008620008000100 */
[----:B------:R4:W1:Y:S02]  /*0e20*/  SYNCS.EXCH.64 URZ, [UR4+0x158], UR6 ;  /* 0x0001580604ff75b2 */ /* 0x0008640008000100 */
[----:B----4-:R-:W-:Y:S01]  /*0e30*/  NOP ;  /* 0x0000000000007918 */ /* 0x010fe20000000000 */
.L_x_15:
[----:B------:R-:W-:Y:S01]  /*0e40*/  VOTEU.ALL UP0, P1 ;  /* 0x0000000000ff7886 */ /* 0x000fe20000800000 */
[----:B--23--:R-:W-:Y:S01]  /*0e50*/  UMOV UR4, 0x20 ;  /* 0x0000002000047882 */ /* 0x00cfe20000000000 */
[----:B------:R-:W2:Y:S01]  /*0e60*/  LDCU UR7, c[0x0][0x36c] ;  /* 0x00006d80ff0777ac */ /* 0x000ea20008000800 */
[----:B------:R-:W-:Y:S01]  /*0e70*/  NOP ;  /* 0x0000000000007918 */ /* 0x000fe20000000000 */
[----:B-1----:R-:W-:Y:S01]  /*0e80*/  LOP3.LUT R3, R172, 0x1f, RZ, 0xc0, !PT ;  /* 0x0000001fac037812 */ /* 0x002fe200078ec0ff */
[----:B------:R-:W-:Y:S01]  /*0e90*/  @!UP0 UMOV UR6, 0x400 ;  /* 0x0000040000068882 */ /* 0x000fe20000000000 */
[----:B------:R-:W-:-:S04]  /*0ea0*/  @!UP0 UIADD3 UR4, UPT, UPT, -UR4, 0x100000, URZ ;  /* 0x0010000004048890 */ /* 0x000fc8000fffe1ff */
[----:B------:R-:W-:Y:S02]  /*0eb0*/  @!UP0 USHF.L.U32 UR5, UR4, 0xb, URZ ;  /* 0x0000000b04058899 */ /* 0x000fe400080006ff */
[----:B------:R-:W-:Y:S02]  /*0ec0*/  @!UP0 USHF.L.U32 UR4, UR4, 0x1, URZ ;  /* 0x0000000104048899 */ /* 0x000fe400080006ff */
[----:B------:R-:W-:Y:S01]  /*0ed0*/  @!UP0 ULEA UR6, UR45, UR6, 0x18 ;  /* 0x000000062d068291 */ /* 0x000fe2000f8ec0ff */
[----:B------:R-:W-:Y:S01]  /*0ee0*/  VOTEU.ALL UP0, P1 ;  /* 0x0000000000ff7886 */ /* 0x000fe20000800000 */
[----:B------:R-:W-:Y:S02]  /*0ef0*/  UISETP.NE.AND UP4, UPT, UR17, URZ, UPT ;  /* 0x000000ff1100728c */ /* 0x000fe4000bf85270 */
[----:B--2---:R-:W-:Y:S01]  /*0f00*/  UISETP.EQ.U32.AND UP5, UPT, UR7, 0x1, UPT ;  /* 0x000000010700788c */ /* 0x004fe2000bfa2070 */
[----:B------:R-:W1:Y:S07]  /*0f10*/  FENCE.VIEW.ASYNC.S ;  /* 0x00000000000073c6 */ /* 0x000e6e0000000000 */
[----:B-1----:R1:W2:Y:S01]  /*0f20*/  @!UP0 SYNCS.EXCH.64 URZ, [UR6+0x160], UR4 ;  /* 0x0001600406ff85b2 */ /* 0x0022a20008000100 */
[----:B------:R-:W-:Y:S05]  /*0f30*/  BRA.U !UP5, `(.L_x_16) ;  /* 0x000000010d087547 */ /* 0x000fea000b800000 */
[----:B--2---:R-:W-:Y:S01]  /*0f40*/  UCGABAR_ARV ;  /* 0x00000000000079c7 */ /* 0x004fe20008000000 */
[----:B------:R-:W-:Y:S05]  /*0f50*/  BRA `(.L_x_17) ;  /* 0x0000000000047947 */ /* 0x000fea0003800000 */
.L_x_16:
[----:B--2---:R-:W-:Y:S01]  /*0f60*/  NOP ;  /* 0x0000000000007918 */ /* 0x004fe20000000000 */
.L_x_17:
[----:B------:R-:W2:Y:S01]  /*0f70*/  S2UR UR16, SR_CTAID.X ;  /* 0x00000000001079c3 */ /* 0x000ea20000002500 */
[----:B------:R-:W-:-:S05]  /*0f80*/  CS2R.32 R161, SR_CgaSize ;  /* 0x0000000000a17805 */ /* 0x000fca0000008a00 */
[----:B------:R-:W-:-:S05]  /*0f90*/  IMAD R161, R161, -0xa0, RZ ;  /* 0xffffff60a1a17824 */ /* 0x000fca00078e02ff */
[----:B-1----:R-:W-:-:S14]  /*0fa0*/  R2UR UR5, R161 ;  /* 0x00000000a10572ca */ /* 0x002fdc00000e0000 */
[----:B------:R-:W1:Y:S01]  /*0fb0*/  LDCU UR5, c[0x0][UR5+0x2b0] ;  /* 0x00005600050577ac */ /* 0x000e620008000800 */
[----:B------:R-:W-:-:S05]  /*0fc0*/  CS2R.32 R161, SR_CgaSize ;  /* 0x0000000000a17805 */ /* 0x000fca0000008a00 */
[----:B------:R-:W-:-:S05]  /*0fd0*/  IMAD R161, R161, -0xa0, RZ ;  /* 0xffffff60a1a17824 */ /* 0x000fca00078e02ff */
[----:B------:R-:W-:-:S14]  /*0fe0*/  R2UR UR4, R161 ;  /* 0x00000000a10472ca */ /* 0x000fdc00000e0000 */
[----:B------:R-:W3:Y:S01]  /*0ff0*/  LDCU UR4, c[0x0][UR4+0x2b4] ;  /* 0x00005680040477ac */ /* 0x000ee20008000800 */
[----:B------:R-:W4:Y:S01]  /*1000*/  S2UR UR7, SR_CTAID.Y ;  /* 0x00000000000779c3 */ /* 0x000f220000002600 */
[----:B------:R-:W-:-:S05]  /*1010*/  CS2R.32 R161, SR_CgaSize ;  /* 0x0000000000a17805 */ /* 0x000fca0000008a00 */
[----:B------:R-:W-:-:S05]  /*1020*/  IMAD R161, R161, -0xa0, RZ ;  /* 0xffffff60a1a17824 */ /* 0x000fca00078e02ff */
[----:B------:R-:W-:-:S14]  /*1030*/  R2UR UR8, R161 ;  /* 0x00000000a10872ca */ /* 0x000fdc00000e0000 */
[----:B------:R-:W3:Y:S01]  /*1040*/  LDCU UR8, c[0x0][UR8+0x2a0] ;  /* 0x00005400080877ac */ /* 0x000ee20008000800 */
[----:B------:R-:W-:-:S05]  /*1050*/  CS2R.32 R161, SR_CgaSize ;  /* 0x0000000000a17805 */ /* 0x000fca0000008a00 */
[----:B------:R-:W-:-:S05]  /*1060*/  IMAD R161, R161, -0xa0, RZ ;  /* 0xffffff60a1a17824 */ /* 0x000fca00078e02ff */
[----:B------:R-:W-:-:S14]  /*1070*/  R2UR UR9, R161 ;  /* 0x00000000a10972ca */ /* 0x000fdc00000e0000 */
[----:B------:R-:W3:Y:S01]  /*1080*/  LDCU UR9, c[0x0][UR9+0x2a4] ;  /* 0x00005480090977ac */ /* 0x000ee20008000800 */
[----:B------:R-:W3:Y:S01]  /*1090*/  S2UR UR36, SR_CTAID.Z ;  /* 0x00000000002479c3 */ /* 0x000ee20000002700 */
[----:B------:R-:W3:Y:S01]  /*10a0*/  LDCU UR21, c[0x0][0xb24] ;  /* 0x00016480ff1577ac */ /* 0x000ee20008000800 */
[----:B------:R-:W-:Y:S02]  /*10b0*/  UISETP.GT.U32.AND UP0, UPT, UR33, 0xffff, UPT ;  /* 0x0000ffff2100788c */ /* 0x000fe4000bf04070 */
[----:B------:R-:W-:Y:S01]  /*10c0*/  USHF.L.U32 UR27, UR45, 0xb, URZ ;  /* 0x0000000b2d1b7899 */ /* 0x000fe200080006ff */
[----:B--2---:R-:W-:Y:S01]  /*10d0*/  I2FP.F32.U32 R2, UR16 ;  /* 0x0000001000027c45 */ /* 0x004fe20008201000 */
[----:B------:R-:W-:Y:S01]  /*10e0*/  UMOV UR30, 0x5 ;  /* 0x00000005001e7882 */ /* 0x000fe20000000000 */
[----:B------:R-:W2:Y:S03]  /*10f0*/  LDCU UR42, c[0x0][0xb24] ;  /* 0x00016480ff2a77ac */ /* 0x000ea60008000800 */
[----:B-1----:R-:W-:Y:S01]  /*1100*/  FMUL R2, R2, UR5 ;  /* 0x0000000502027c20 */ /* 0x002fe20008400000 */
[----:B------:R-:W1:Y:S01]  /*1110*/  LDCU UR29, c[0x0][0xb30] ;  /* 0x00016600ff1d77ac */ /* 0x000e620008000800 */
[----:B----4-:R-:W-:Y:S01]  /*1120*/  I2FP.F32.U32 R0, UR7 ;  /* 0x0000000700007c45 */ /* 0x010fe20008201000 */
[----:B------:R-:W-:-:S03]  /*1130*/  USHF.L.U32 UR46, UR16, 0x7, URZ ;  /* 0x00000007102e7899 */ /* 0x000fc600080006ff */
[----:B------:R-:W4:Y:S01]  /*1140*/  F2I.U32.TRUNC.NTZ R2, R2 ;  /* 0x0000000200027305 */ /* 0x000f22000020f000 */
[----:B------:R-:W-:Y:S01]  /*1150*/  USEL UR26, UR33, 0xffff, !UP0 ;  /* 0x0000ffff211a7887 */ /* 0x000fe2000c000000 */
[----:B---3--:R-:W-:Y:S01]  /*1160*/  FMUL R0, R0, UR4 ;  /* 0x0000000400007c20 */ /* 0x008fe20008400000 */
[----:B------:R-:W-:Y:S01]  /*1170*/  UISETP.GE.AND UP2, UPT, UR21, 0x1, UPT ;  /* 0x000000011500788c */ /* 0x000fe2000bf46270 */
[----:B------:R-:W-:-:S04]  /*1180*/  UMOV UR20, UR7 ;  /* 0x0000000700147c82 */ /* 0x000fc80008000000 */
[----:B------:R-:W3:Y:S01]  /*1190*/  F2I.U32.TRUNC.NTZ R0, R0 ;  /* 0x0000000000007305 */ /* 0x000ee2000020f000 */
[----:B----4-:R-:W-:Y:S02]  /*11a0*/  R2UR UR4, R2 ;  /* 0x00000000020472ca */ /* 0x010fe400000e0000 */
[----:B------:R-:W-:Y:S02]  /*11b0*/  PRMT R2, RZ, 0x7610, R2 ;  /* 0x00007610ff027816 */ /* 0x000fe40000000002 */
[----:B---3--:R-:W-:Y:S02]  /*11c0*/  R2UR UR6, R0 ;  /* 0x00000000000672ca */ /* 0x008fe400000e0000 */
[----:B------:R-:W-:-:S07]  /*11d0*/  PRMT R0, RZ, 0x7610, R0 ;  /* 0x00007610ff007816 */ /* 0x000fce0000000000 */
[----:B------:R-:W-:-:S04]  /*11e0*/  UIADD3 UR5, UPT, UPT, -UR4, URZ, URZ ;  /* 0x000000ff04057290 */ /* 0x000fc8000fffe1ff */
[----:B------:R-:W-:Y:S02]  /*11f0*/  UIMAD UR5, UR8, UR5, UR16 ;  /* 0x00000005080572a4 */ /* 0x000fe4000f8e0210 */
[----:B------:R-:W-:-:S04]  /*1200*/  UIADD3 UR4, UPT, UPT, -UR6, URZ, URZ ;  /* 0x000000ff06047290 */ /* 0x000fc8000fffe1ff */
[----:B------:R-:W-:Y:S01]  /*1210*/  IMAD.U32 R161, RZ, RZ, UR5 ;  /* 0x00000005ffa17e24 */ /* 0x000fe2000f8e00ff */
[----:B------:R-:W-:-:S06]  /*1220*/  UIMAD UR4, UR9, UR4, UR7 ;  /* 0x00000004090472a4 */ /* 0x000fcc000f8e0207 */
[----:B------:R-:W-:Y:S01]  /*1230*/  IMAD.U32 R160, RZ, RZ, UR4 ;  /* 0x00000004ffa07e24 */ /* 0x000fe2000f8e00ff */
[----:B-12---:R-:W-:Y:S06]  /*1240*/  BRA.U UP4, `(.L_x_18) ;  /* 0x0000000104447547 */ /* 0x006fec000b800000 */
[----:B------:R-:W-:Y:S02]  /*1250*/  R2UR UR4, R161 ;  /* 0x00000000a10472ca */ /* 0x000fe400000e0000 */
[----:B------:R-:W-:-:S11]  /*1260*/  R2UR UR8, R160 ;  /* 0x00000000a00872ca */ /* 0x000fd600000e0000 */
[----:B------:R-:W-:Y:S02]  /*1270*/  UISETP.GT.U32.AND UP0, UPT, UR4, 0x1, UPT ;  /* 0x000000010400788c */ /* 0x000fe4000bf04070 */
[----:B------:R-:W-:Y:S02]  /*1280*/  ULOP3.LUT UR4, UR4, 0xfffffffe, URZ, 0xc0, !UPT ;  /* 0xfffffffe04047892 */ /* 0x000fe4000f8ec0ff */
[----:B------:R-:W-:Y:S02]  /*1290*/  UISETP.NE.AND UP1, UPT, UR8, URZ, UP0 ;  /* 0x000000ff0800728c */ /* 0x000fe40008725270 */
[----:B------:R-:W-:Y:S02]  /*12a0*/  UISETP.NE.AND UP0, UPT, UR8, 0x1, UP0 ;  /* 0x000000010800788c */ /* 0x000fe40008705270 */
[----:B------:R-:W-:Y:S02]  /*12b0*/  USEL UR7, URZ, 0x1, UP1 ;  /* 0x00000001ff077887 */ /* 0x000fe40008800000 */
[----:B------:R-:W-:-:S02]  /*12c0*/  USEL UR6, URZ, 0x4, UP0 ;  /* 0x00000004ff067887 */ /* 0x000fc40008000000 */
[----:B------:R-:W-:Y:S02]  /*12d0*/  USEL UR5, URZ, 0x2, UP1 ;  /* 0x00000002ff057887 */ /* 0x000fe40008800000 */
[----:B------:R-:W-:Y:S02]  /*12e0*/  ULEA UR4, UR8, UR4, 0x1 ;  /* 0x0000000408047291 */ /* 0x000fe4000f8e08ff */
[----:B------:R-:W-:Y:S02]  /*12f0*/  USEL UR8, URZ, 0x8, UP0 ;  /* 0x00000008ff087887 */ /* 0x000fe40008000000 */
[----:B------:R-:W-:-:S03]  /*1300*/  UIADD3 UR5, UPT, UPT, UR5, UR6, UR7 ;  /* 0x0000000605057290 */ /* 0x000fc6000fffe007 */
[----:B------:R-:W-:Y:S01]  /*1310*/  UMOV UR6, 0x3 ;  /* 0x0000000300067882 */ /* 0x000fe20000000000 */
[----:B------:R-:W-:Y:S02]  /*1320*/  UIADD3 UR5, UPT, UPT, UR5, UR8, URZ ;  /* 0x0000000805057290 */ /* 0x000fe4000fffe0ff */
[----:B------:R-:W-:-:S04]  /*1330*/  USHF.L.U32 UR4, UR6, UR4, URZ ;  /* 0x0000000406047299 */ /* 0x000fc800080006ff */
[----:B------:R-:W-:Y:S02]  /*1340*/  IMAD.U32 R2, RZ, RZ, UR5 ;  /* 0x00000005ff027e24 */ /* 0x000fe4000f8e00ff */
[----:B------:R-:W-:Y:S02]  /*1350*/  IMAD.U32 R0, RZ, RZ, UR4 ;  /* 0x00000004ff007e24 */ /* 0x000fe4000f8e00ff */
.L_x_18:
[----:B------:R-:W-:Y:S05]  /*1360*/  BRA.U !UP2, `(.L_x_19) ;  /* 0x000000010ad47547 */ /* 0x000fea000b800000 */
[----:B------:R-:W1:Y:S01]  /*1370*/  LDCU.128 UR12, c[0x0][0xb10] ;  /* 0x00016200ff0c77ac */ /* 0x000e620008000c00 */
[----:B------:R-:W2:Y:S01]  /*1380*/  LDCU UR6, c[0x0][0x370] ;  /* 0x00006e00ff0677ac */ /* 0x000ea20008000800 */
[----:B------:R-:W3:Y:S01]  /*1390*/  LDCU UR5, c[0x0][0x374] ;  /* 0x00006e80ff0577ac */ /* 0x000ee20008000800 */
[----:B------:R-:W4:Y:S01]  /*13a0*/  LDCU UR28, c[0x0][0xb0c] ;  /* 0x00016180ff1c77ac */ /* 0x000f220008000800 */
[----:B------:R-:W4:Y:S01]  /*13b0*/  LDCU UR4, c[0x0][0xb20] ;  /* 0x00016400ff0477ac */ /* 0x000f220008000800 */
[----:B------:R-:W4:Y:S01]  /*13c0*/  LDCU.64 UR8, c[0x0][0xb28] ;  /* 0x00016500ff0877ac */ /* 0x000f220008000a00 */
[----:B-1----:R-:W-:Y:S02]  /*13d0*/  UISETP.NE.AND UP0, UPT, UR14, 0x1, UPT ;  /* 0x000000010e00788c */ /* 0x002fe4000bf05270 */
[----:B---3--:R-:W-:Y:S02]  /*13e0*/  UIMAD.WIDE.U32 UR10, UR5, UR15, URZ ;  /* 0x0000000f050a72a5 */ /* 0x008fe4000f8e00ff */
[----:B--2---:R-:W-:-:S02]  /*13f0*/  UIMAD.WIDE.U32 UR22, UR6, UR12, URZ ;  /* 0x0000000c061672a5 */ /* 0x004fc4000f8e00ff */
[----:B----4-:R-:W-:Y:S02]  /*1400*/  UISETP.NE.AND UP1, UPT, UR28, 0x1, UPT ;  /* 0x000000011c00788c */ /* 0x010fe4000bf25270 */
[----:B------:R-:W-:Y:S01]  /*1410*/  UISETP.NE.AND UP2, UPT, UR21, 0x1, UPT ;  /* 0x000000011500788c */ /* 0x000fe2000bf45270 */
[----:B------:R-:W-:Y:S02]  /*1420*/  UMOV UR10, UR11 ;  /* 0x0000000b000a7c82 */ /* 0x000fe40008000000 */
[----:B------:R-:W-:Y:S01]  /*1430*/  UMOV UR22, UR23 ;  /* 0x0000001700167c82 */ /* 0x000fe20008000000 */
[----:B------:R-:W-:Y:S02]  /*1440*/  @UP0 USHF.R.U32.HI UR5, URZ, UR4, UR10 ;  /* 0x00000004ff050299 */ /* 0x000fe4000801160a */
[----:B------:R-:W-:Y:S02]  /*1450*/  UIMAD.WIDE.U32 UR24, UR20, UR15, URZ ;  /* 0x0000000f141872a5 */ /* 0x000fe4000f8e00ff */
[----:B------:R-:W-:-:S02]  /*1460*/  UIMAD.WIDE.U32 UR10, UR5, UR8, URZ ;  /* 0x00000008050a72a5 */ /* 0x000fc4000f8e00ff */
[----:B------:R-:W-:Y:S02]  /*1470*/  @UP1 USHF.R.U32.HI UR6, URZ, UR13, UR22 ;  /* 0x0000000dff061299 */ /* 0x000fe40008011616 */
[----:B------:R-:W-:Y:S02]  /*1480*/  UIMAD.WIDE.U32 UR18, UR16, UR12, URZ ;  /* 0x0000000c101272a5 */ /* 0x000fe4000f8e00ff */
[----:B------:R-:W-:Y:S01]  /*1490*/  UIMAD.WIDE.U32 UR22, UR6, UR8, URZ ;  /* 0x00000008061672a5 */ /* 0x000fe2000f8e00ff */
[----:B------:R-:W-:Y:S01]  /*14a0*/  UMOV UR24, UR25 ;  /* 0x0000001900187c82 */ /* 0x000fe20008000000 */
[----:B------:R-:W-:Y:S01]  /*14b0*/  UMOV UR10, UR11 ;  /* 0x0000000b000a7c82 */ /* 0x000fe20008000000 */
[----:B------:R-:W-:Y:S02]  /*14c0*/  USHF.R.U32.HI UR24, URZ, UR4, UR24 ;  /* 0x00000004ff187299 */ /* 0x000fe40008011618 */
[----:B------:R-:W-:Y:S02]  /*14d0*/  @UP2 USHF.R.U32.HI UR5, URZ, UR9, UR10 ;  /* 0x00000009ff052299 */ /* 0x000fe4000801160a */
[----:B------:R-:W-:Y:S01]  /*14e0*/  UMOV UR7, UR23 ;  /* 0x0000001700077c82 */ /* 0x000fe20008000000 */
[----:B------:R-:W-:Y:S01]  /*14f0*/  UMOV UR18, UR19 ;  /* 0x0000001300127c82 */ /* 0x000fe20008000000 */
[----:B------:R-:W-:-:S02]  /*1500*/  @UP2 USHF.R.U32.HI UR6, URZ, UR9, UR7 ;  /* 0x00000009ff062299 */ /* 0x000fc40008011607 */
[----:B------:R-:W-:Y:S02]  /*1510*/  USHF.R.U32.HI UR13, URZ, UR13, UR18 ;  /* 0x0000000dff0d7299 */ /* 0x000fe40008011612 */
[----:B------:R-:W-:Y:S02]  /*1520*/  USEL UR4, UR20, UR24, !UP0 ;  /* 0x0000001814047287 */ /* 0x000fe4000c000000 */
[----:B------:R-:W-:Y:S02]  /*1530*/  UIMAD UR7, UR5, UR21, URZ ;  /* 0x00000015050772a4 */ /* 0x000fe4000f8e02ff */
[----:B------:R-:W-:Y:S02]  /*1540*/  USEL UR5, UR16, UR13, !UP1 ;  /* 0x0000000d10057287 */ /* 0x000fe4000c800000 */
[----:B------:R-:W-:Y:S02]  /*1550*/  UIMAD UR12, UR6, UR21, URZ ;  /* 0x00000015060c72a4 */ /* 0x000fe4000f8e02ff */
[----:B------:R-:W-:-:S02]  /*1560*/  UISETP.GE.AND UP0, UPT, UR4, UR7, UPT ;  /* 0x000000070400728c */ /* 0x000fc4000bf06270 */
[----:B------:R-:W-:Y:S02]  /*1570*/  UIMAD.WIDE.U32 UR10, UR4, UR8, URZ ;  /* 0x00000008040a72a5 */ /* 0x000fe4000f8e00ff */
[----:B------:R-:W-:Y:S02]  /*1580*/  UISETP.GE.OR UP0, UPT, UR5, UR12, UP0 ;  /* 0x0000000c0500728c */ /* 0x000fe40008706670 */
[----:B------:R-:W-:Y:S02]  /*1590*/  UIMAD.WIDE.U32 UR12, UR5, UR8, URZ ;  /* 0x00000008050c72a5 */ /* 0x000fe4000f8e00ff */
[----:B------:R-:W-:Y:S01]  /*15a0*/  UIADD3 UR10, UPT, UPT, -UR4, URZ, URZ ;  /* 0x000000ff040a7290 */ /* 0x000fe2000fffe1ff */
[----:B------:R-:W-:Y:S01]  /*15b0*/  UMOV UR8, UR11 ;  /* 0x0000000b00087c82 */ /* 0x000fe20008000000 */
[----:B------:R-:W-:Y:S02]  /*15c0*/  UIADD3 UR11, UPT, UPT, -UR5, URZ, URZ ;  /* 0x000000ff050b7290 */ /* 0x000fe4000fffe1ff */
[----:B------:R-:W-:-:S03]  /*15d0*/  USHF.R.U32.HI UR8, URZ, UR9, UR8 ;  /* 0x00000009ff087299 */ /* 0x000fc60008011608 */
[----:B------:R-:W-:Y:S01]  /*15e0*/  @!UP0 UMOV UR7, UR13 ;  /* 0x0000000d00078c82 */ /* 0x000fe20008000000 */
[----:B------:R-:W-:Y:S02]  /*15f0*/  UIMAD UR20, UR14, UR10, UR20 ;  /* 0x0000000a0e1472a4 */ /* 0x000fe4000f8e0214 */
[----:B------:R-:W-:Y:S02]  /*1600*/  USEL UR8, UR4, UR8, !UP2 ;  /* 0x0000000804087287 */ /* 0x000fe4000d000000 */
[----:B------:R-:W-:Y:S02]  /*1610*/  @!UP0 USHF.R.U32.HI UR7, URZ, UR9, UR7 ;  /* 0x00000009ff078299 */ /* 0x000fe40008011607 */
[----:B------:R-:W-:Y:S02]  /*1620*/  UIADD3 UR9, UPT, UPT, -UR8, URZ, URZ ;  /* 0x000000ff08097290 */ /* 0x000fe4000fffe1ff */
[----:B------:R-:W-:Y:S02]  /*1630*/  @!UP0 USEL UR7, UR5, UR7, !UP2 ;  /* 0x0000000705078287 */ /* 0x000fe4000d000000 */
[----:B------:R-:W-:-:S02]  /*1640*/  UIMAD UR9, UR21, UR9, UR4 ;  /* 0x00000009150972a4 */ /* 0x000fc4000f8e0204 */
[----:B------:R-:W-:Y:S02]  /*1650*/  @!UP0 UIADD3 UR8, UPT, UPT, UR8, -UR7, URZ ;  /* 0x8000000708088290 */ /* 0x000fe4000fffe0ff */
[----:B------:R-:W-:Y:S02]  /*1660*/  @!UP0 UIMAD UR6, UR9, UR6, UR7 ;  /* 0x00000006090682a4 */ /* 0x000fe4000f8e0207 */
[----:B------:R-:W-:Y:S02]  /*1670*/  @!UP0 UIMAD UR4, UR8, UR21, UR5 ;  /* 0x00000015080482a4 */ /* 0x000fe4000f8e0205 */
[----:B------:R-:W-:Y:S02]  /*1680*/  UIMAD UR16, UR28, UR11, UR16 ;  /* 0x0000000b1c1072a4 */ /* 0x000fe4000f8e0210 */
[----:B------:R-:W-:Y:S01]  /*1690*/  UIMAD UR20, UR4, UR14, UR20 ;  /* 0x0000000e041472a4 */ /* 0x000fe2000f8e0214 */
[----:B------:R-:W-:Y:S02]  /*16a0*/  @!UP0 UMOV UR5, UR6 ;  /* 0x0000000600058c82 */ /* 0x000fe40008000000 */
[----:B------:R-:W-:-:S12]  /*16b0*/  UIMAD UR16, UR5, UR28, UR16 ;  /* 0x0000001c051072a4 */ /* 0x000fd8000f8e0210 */
.L_x_19:
[----:B------:R-:W-:Y:S02]  /*16c0*/  UISETP.NE.AND UP1, UPT, UR29, 0x1, UPT ;  /* 0x000000011d00788c */ /* 0x000fe4000bf25270 */
[----:B------:R-:W-:Y:S02]  /*16d0*/  ULOP3.LUT UR21, UR26, 0xffff, URZ, 0xc0, !UPT ;  /* 0x0000ffff1a157892 */ /* 0x000fe4000f8ec0ff */
[----:B------:R-:W-:Y:S02]  /*16e0*/  UISETP.NE.AND UP0, UPT, UR17, 0x2, UPT ;  /* 0x000000021100788c */ /* 0x000fe4000bf05270 */
[----:B------:R-:W-:Y:S02]  /*16f0*/  ULOP3.LUT UR22, UR27, 0x1000, URZ, 0xc0, !UPT ;  /* 0x000010001b167892 */ /* 0x000fe4000f8ec0ff */
[----:B------:R-:W-:Y:S02]  /*1700*/  ULOP3.LUT UR46, UR46, 0x80, URZ, 0xc0, !UPT ;  /* 0x000000802e2e7892 */ /* 0x000fe4000f8ec0ff */
[----:B------:R-:W-:Y:S01]  /*1710*/  USHF.L.U32 UR21, UR30, UR21, URZ ;  /* 0x000000151e157299 */ /* 0x000fe200080006ff */
[----:B------:R-:W-:Y:S11]  /*1720*/  BRA.U UP1, `(.L_x_20) ;  /* 0x0000000101447547 */ /* 0x000ff6000b800000 */
[----:B------:R-:W1:Y:S01]  /*1730*/  LDCU.128 UR8, c[0x0][0xb10] ;  /* 0x00016200ff0877ac */ /* 0x000e620008000c00 */
[----:B------:R-:W2:Y:S01]  /*1740*/  LDCU UR12, c[0x0][0xb0c] ;  /* 0x00016180ff0c77ac */ /* 0x000ea20008000800 */
[----:B------:R-:W3:Y:S01]  /*1750*/  LDCU UR13, c[0x0][0xb20] ;  /* 0x00016400ff0d77ac */ /* 0x000ee20008000800 */
[----:B-1----:R-:W-:Y:S02]  /*1760*/  UIMAD.WIDE.U32 UR6, UR16, UR8, URZ ;  /* 0x00000008100672a5 */ /* 0x002fe4000f8e00ff */
[----:B------:R-:W-:Y:S02]  /*1770*/  UIMAD.WIDE.U32 UR4, UR20, UR11, URZ ;  /* 0x0000000b140472a5 */ /* 0x000fe4000f8e00ff */
[----:B--2---:R-:W-:Y:S02]  /*1780*/  UISETP.NE.AND UP2, UPT, UR12, 0x1, UPT ;  /* 0x000000010c00788c */ /* 0x004fe4000bf45270 */
[----:B------:R-:W-:Y:S01]  /*1790*/  UISETP.NE.AND UP1, UPT, UR10, 0x1, UPT ;  /* 0x000000010a00788c */ /* 0x000fe2000bf25270 */
[----:B------:R-:W-:-:S02]  /*17a0*/  UMOV UR6, UR7 ;  /* 0x0000000700067c82 */ /* 0x000fc40008000000 */
[----:B------:R-:W-:Y:S01]  /*17b0*/  UMOV UR4, UR5 ;  /* 0x0000000500047c82 */ /* 0x000fe20008000000 */
[----:B------:R-:W-:Y:S02]  /*17c0*/  USHF.R.U32.HI UR6, URZ, UR9, UR6 ;  /* 0x00000009ff067299 */ /* 0x000fe40008011606 */
[----:B---3--:R-:W-:Y:S02]  /*17d0*/  USHF.R.U32.HI UR4, URZ, UR13, UR4 ;  /* 0x0000000dff047299 */ /* 0x008fe40008011604 */
[----:B------:R-:W-:Y:S02]  /*17e0*/  USEL UR5, UR16, UR6, !UP2 ;  /* 0x0000000610057287 */ /* 0x000fe4000d000000 */
[----:B------:R-:W-:-:S04]  /*17f0*/  USEL UR4, UR20, UR4, !UP1 ;  /* 0x0000000414047287 */ /* 0x000fc8000c800000 */
[----:B------:R-:W-:Y:S02]  /*1800*/  UIADD3 UR6, UPT, UPT, UR5, -UR4, URZ ;  /* 0x8000000405067290 */ /* 0x000fe4000fffe0ff */
[----:B------:R-:W-:Y:S02]  /*1810*/  UIADD3 UR4, UPT, UPT, -UR5, UR4, URZ ;  /* 0x0000000405047290 */ /* 0x000fe4000fffe1ff */
[----:B------:R-:W-:Y:S02]  /*1820*/  UIMAD UR20, UR6, UR10, UR20 ;  /* 0x0000000a061472a4 */ /* 0x000fe4000f8e0214 */
[----:B------:R-:W-:-:S12]  /*1830*/  UIMAD UR16, UR4, UR12, UR16 ;  /* 0x0000000c041072a4 */ /* 0x000fd8000f8e0210 */
.L_x_20:
[----:B------:R-:W-:Y:S05]  /*1840*/  BRA.U !UP5, `(.L_x_21) ;  /* 0x000000010d0c7547 */ /* 0x000fea000b800000 */
[----:B------:R-:W-:Y:S01]  /*1850*/  UCGABAR_WAIT ;  /* 0x0000000000007dc7 */ /* 0x000fe20008000000 */
[----:B------:R-:W-:Y:S01]  /*1860*/  CCTL.IVALL ;  /* 0x00000000ff00798f */ /* 0x000fe20002000000 */
[----:B------:R-:W-:Y:S05]  /*1870*/  BRA `(.L_x_22) ;  /* 0x0000000000047947 */ /* 0x000fea0003800000 */
.L_x_21:
[----:B------:R-:W-:Y:S06]  /*1880*/  BAR.SYNC.DEFER_BLOCKING 0x0 ;  /* 0x0000000000007b1d */ /* 0x000fec0000010000 */
.L_x_22:
[----:B------:R-:W-:Y:S05]  /*1890*/  BRA.U UP0, `(.L_x_23) ;  /* 0x0000001500dc7547 */ /* 0x000fea000b800000 */
[----:B------:R-:W1:Y:S01]  /*18a0*/  LDCU UR6, c[0x0][0x38c] ;  /* 0x00007180ff0677ac */ /* 0x000e620008000800 */
[----:B------:R-:W-:Y:S01]  /*18b0*/  PLOP3.LUT P1, PT, PT, PT, UP3, 0x80, 0x8 ;  /* 0x000000000008781c */ /* 0x000fe20003f2f038 */
[----:B------:R-:W-:Y:S01]  /*18c0*/  IMAD.MOV.U32 R12, RZ, RZ, 0x1 ;  /* 0x00000001ff0c7424 */ /* 0x000fe200078e00ff */
[----:B------:R-:W-:Y:S02]  /*18d0*/  ISETP.NE.AND P2, PT, R3, RZ, P3 ;  /* 0x000000ff0300720c */ /* 0x000fe40001f45270 */
[----:B------:R-:W-:Y:S02]  /*18e0*/  CS2R R10, SRZ ;  /* 0x00000000000a7805 */ /* 0x000fe4000001ff00 */
[----:B------:R-:W-:Y:S01]  /*18f0*/  PLOP3.LUT P1, PT, P1, PT, PT, 0x8, 0x80 ;  /* 0x000000000080781c */ /* 0x000fe20000f2e170 */
[----:B------:R-:W-:Y:S01]  /*1900*/  IMAD.MOV.U32 R9, RZ, RZ, RZ ;  /* 0x000000ffff097224 */ /* 0x000fe200078e00ff */
[----:B------:R-:W2:Y:S01]  /*1910*/  LDCU UR38, c[0x0][0x370] ;  /* 0x00006e00ff2677ac */ /* 0x000ea20008000800 */
[----:B------:R-:W-:Y:S01]  /*1920*/  IMAD.MOV.U32 R8, RZ, RZ, 0x1 ;  /* 0x00000001ff087424 */ /* 0x000fe200078e00ff */
[----:B------:R-:W3:Y:S01]  /*1930*/  LDCU.64 UR26, c[0x0][0x348] ;  /* 0x00006900ff1a77ac */ /* 0x000ee20008000a00 */
[----:B------:R-:W-:Y:S01]  /*1940*/  ULEA.HI UR43, UR22, UR46, URZ, 0x1a ;  /* 0x0000002e162b7291 */ /* 0x000fe2000f8fd0ff */
[----:B------:R-:W4:Y:S01]  /*1950*/  LDCU UR37, c[0x0][0x374] ;  /* 0x00006e80ff2577ac */ /* 0x000f220008000800 */
[----:B-1----:R-:W-:-:S02]  /*1960*/  UIADD3 UR5, UPT, UPT, UR6, 0x3f, URZ ;  /* 0x0000003f06057890 */ /* 0x002fc4000fffe0ff */
[----:B------:R-:W-:Y:S02]  /*1970*/  UIADD3 UR47, UPT, UPT, UR6, 0x7e, URZ ;  /* 0x0000007e062f7890 */ /* 0x000fe4000fffe0ff */
[----:B------:R-:W-:Y:S01]  /*1980*/  USHF.R.S32.HI UR4, URZ, 0x1f, UR5 ;  /* 0x0000001fff047899 */ /* 0x000fe20008011405 */
[----:B------:R-:W-:-:S03]  /*1990*/  UMOV UR7, URZ ;  /* 0x000000ff00077c82 */ /* 0x000fc60008000000 */
[----:B------:R-:W-:Y:S02]  /*19a0*/  ULEA.HI UR4, UR4, UR5, URZ, 0x6 ;  /* 0x0000000504047291 */ /* 0x000fe4000f8f30ff */
[----:B------:R-:W-:Y:S02]  /*19b0*/  UIADD3 UR5, UPT, UPT, UR6, -0x1, URZ ;  /* 0xffffffff06057890 */ /* 0x000fe4000fffe0ff */
[----:B------:R-:W-:Y:S02]  /*19c0*/  USHF.R.S32.HI UR40, URZ, 0x6, UR4 ;  /* 0x00000006ff287899 */ /* 0x000fe40008011404 */
[----:B------:R-:W-:Y:S02]  /*19d0*/  UISETP.GE.U32.AND UP1, UPT, UR5, -0x7f, UPT ;  /* 0xffffff810500788c */ /* 0x000fe4000bf26070 */
[----:B------:R-:W-:-:S04]  /*19e0*/  UISETP.LT.U32.AND UP0, UPT, UR40, 0xb, UPT ;  /* 0x0000000b2800788c */ /* 0x000fc8000bf01070 */
[----:B------:R-:W-:Y:S02]  /*19f0*/  USEL UR39, UR40, 0xb, UP0 ;  /* 0x0000000b28277887 */ /* 0x000fe40008000000 */
[----:B------:R-:W-:Y:S02]  /*1a00*/  UISETP.NE.AND UP0, UPT, UR17, URZ, UPT ;  /* 0x000000ff1100728c */ /* 0x000fe4000bf05270 */
[----:B------:R-:W-:Y:S02]  /*1a10*/  UIADD3 UR4, UPT, UPT, UR39, -0x1, URZ ;  /* 0xffffffff27047890 */ /* 0x000fe4000fffe0ff */
[----:B------:R-:W-:Y:S02]  /*1a20*/  @UP1 UIADD3 UR4, UPT, UPT, UR39, URZ, URZ ;  /* 0x000000ff27041290 */ /* 0x000fe4000fffe0ff */
[----:B------:R-:W-:Y:S02]  /*1a30*/  USEL UR23, UR41, 0x2, UP0 ;  /* 0x0000000229177887 */ /* 0x000fe40008000000 */
[----:B------:R-:W-:-:S02]  /*1a40*/  UIADD3 UR44, UPT, UPT, UR40, -UR39, URZ ;  /* 0x80000027282c7290 */ /* 0x000fc4000fffe0ff */
[----:B------:R-:W-:Y:S02]  /*1a50*/  UIADD3 UR25, UPT, UPT, UR4, 0x1, URZ ;  /* 0x0000000104197890 */ /* 0x000fe4000fffe0ff */
[----:B--234-:R-:W-:-:S12]  /*1a60*/  UIADD3 UR41, UPT, UPT, -UR4, URZ, URZ ;  /* 0x000000ff04297290 */ /* 0x01cfd8000fffe1ff */
.L_x_43:
[----:B------:R-:W-:Y:S01]  /*1a70*/  UISETP.NE.AND UP0, UPT, UR45, URZ, UPT ;  /* 0x000000ff2d00728c */ /* 0x000fe2000bf05270 */
[----:B-1----:R-:W1:Y:S08]  /*1a80*/  S2UR UR45, SR_CgaCtaId ;  /* 0x00000000002d79c3 */ /* 0x002e700000008800 */
[----:B------:R-:W-:Y:S05]  /*1a90*/  BRA.U UP0, `(.L_x_24) ;  /* 0x0000000100347547 */ /* 0x000fea000b800000 */
[----:B------:R-:W2:Y:S01]  /*1aa0*/  S2R R0, SR_CgaCtaId ;  /* 0x0000000000007919 */ /* 0x000ea20000008800 */
[----:B------:R-:W-:Y:S02]  /*1ab0*/  MOV R3, 0x400 ;  /* 0x0000040000037802 */ /* 0x000fe40000000f00 */
[----:B------:R-:W-:Y:S02]  /*1ac0*/  SHF.L.U32 R2, R8, 0x1f, RZ ;  /* 0x0000001f08027819 */ /* 0x000fe400000006ff */
[----:B--2---:R-:W-:-:S05]  /*1ad0*/  LEA R0, R0, R3, 0x18 ;  /* 0x0000000300007211 */ /* 0x004fca00078ec0ff */
[----:B------:R-:W-:-:S04]  /*1ae0*/  IMAD R3, R9, 0x8, R0 ;  /* 0x0000000809037824 */ /* 0x000fc800078e0200 */
[----:B------:R-:W2:Y:S02]  /*1af0*/  SYNCS.PHASECHK.TRANS64.TRYWAIT P0, [R3+URZ+0x150], R2 ;  /* 0x00015002030075a7 */ /* 0x000ea400080011ff */
[----:B--2---:R-:W-:Y:S05]  /*1b00*/  @!P0 BRA `(.L_x_25) ;  /* 0x000000a400888947 */ /* 0x004fea0003800000 */
.L_x_152:
[----:B------:R-:W-:Y:S01]  /*1b10*/  VIADD R9, R9, 0x1 ;  /* 0x0000000109097836 */ /* 0x000fe20000000000 */
[----:B------:R2:W-:Y:S04]  /*1b20*/  SYNCS.ARRIVE.TRANS64.A1T0 RZ, [R3+URZ+0x140], RZ ;  /* 0x000140ff03ff79a7 */ /* 0x0005e800081000ff */
[----:B------:R-:W-:-:S04]  /*1b30*/  ISETP.NE.AND P0, PT, R9, 0x2, PT ;  /* 0x000000020900780c */ /* 0x000fc80003f05270 */
[----:B------:R-:W-:Y:S02]  /*1b40*/  SEL R9, R9, RZ, P0 ;  /* 0x000000ff09097207 */ /* 0x000fe40000000000 */
[----:B--2---:R-:W-:-:S04]  /*1b50*/  SEL R3, RZ, 0x1, P0 ;  /* 0x00000001ff037807 */ /* 0x004fc80000000000 */
[----:B------:R-:W-:-:S07]  /*1b60*/  LOP3.LUT R8, R8, R3, RZ, 0x3c, !PT ;  /* 0x0000000308087212 */ /* 0x000fce00078e3cff */
.L_x_24:
[----:B------:R-:W-:Y:S01]  /*1b70*/  UMOV UR6, 0x400 ;  /* 0x0000040000067882 */ /* 0x000fe20000000000 */
[----:B------:R-:W-:Y:S01]  /*1b80*/  SHF.L.U32 R0, R12, 0x1f, RZ ;  /* 0x0000001f0c007819 */ /* 0x000fe200000006ff */
[----:B-1----:R-:W-:Y:S02]  /*1b90*/  ULEA UR6, UR45, UR6, 0x18 ;  /* 0x000000062d067291 */ /* 0x002fe4000f8ec0ff */
[----:B------:R-:W-:Y:S02]  /*1ba0*/  UISETP.GE.U32.AND UP0, UPT, UR47, 0x7f, UPT ;  /* 0x0000007f2f00788c */ /* 0x000fe4000bf06070 */
[----:B------:R-:W-:Y:S02]  /*1bb0*/  ULEA UR4, UR7, UR6, 0x3 ;  /* 0x0000000607047291 */ /* 0x000fe4000f8e18ff */
[----:B------:R-:W-:Y:S01]  /*1bc0*/  ULEA UR11, UR20, UR46, 0x8 ;  /* 0x0000002e140b7291 */ /* 0x000fe2000f8e40ff */
[----:B------:R-:W-:-:S06]  /*1bd0*/  UMOV UR13, URZ ;  /* 0x000000ff000d7c82 */ /* 0x000fcc0008000000 */
[----:B------:R1:W2:Y:S01]  /*1be0*/  SYNCS.PHASECHK.TRANS64.TRYWAIT P0, [UR4+0x58], R0 ;  /* 0x00005800ff0075a7 */ /* 0x0002a20008001104 */
[----:B------:R-:W-:-:S04]  /*1bf0*/  ULEA.HI UR4, UR16, UR16, URZ, 0x1 ;  /* 0x0000001010047291 */ /* 0x000fc8000f8f08ff */
[----:B------:R-:W-:-:S04]  /*1c00*/  USHF.L.U32 UR4, UR4, 0x7, URZ ;  /* 0x0000000704047899 */ /* 0x000fc800080006ff */
[----:B------:R-:W-:-:S04]  /*1c10*/  ULOP3.LUT UR35, UR4, 0xffffff00, URZ, 0xc0, !UPT ;  /* 0xffffff0004237892 */ /* 0x000fc8000f8ec0ff */
[----:B------:R-:W-:Y:S01]  /*1c20*/  UIADD3 UR35, UPT, UPT, UR43, UR35, URZ ;  /* 0x000000232b237290 */ /* 0x000fe2000fffe0ff */
[----:B------:R-:W-:Y:S11]  /*1c30*/  BRA.U !UP0, `(.L_x_26) ;  /* 0x0000000108c47547 */ /* 0x000ff6000b800000 */
[----:B------:R-:W-:Y:S01]  /*1c40*/  UMOV UR16, UR41 ;  /* 0x0000002900107c82 */ /* 0x000fe20008000000 */
[----:B------:R-:W-:Y:S01]  /*1c50*/  UMOV UR4, UR7 ;  /* 0x0000000700047c82 */ /* 0x000fe20008000000 */
[----:B------:R-:W-:-:S05]  /*1c60*/  UMOV UR34, URZ ;  /* 0x000000ff00227c82 */ /* 0x000fca0008000000 */
.L_x_32:
[----:B------:R-:W-:Y:S01]  /*1c70*/  ULEA UR33, UR4, UR6, 0x3 ;  /* 0x0000000604217291 */ /* 0x000fe2000f8e18ff */
[----:B------:R-:W-:Y:S01]  /*1c80*/  @P3 MOV R2, 0x8000 ;  /* 0x0000800000023802 */ /* 0x000fe20000000f00 */
[----:B--234-:R-:W-:Y:S10]  /*1c90*/  @P0 BRA `(.L_x_27) ;  /* 0x00000000000c0947 */ /* 0x01cff40003800000 */
[----:B------:R-:W-:-:S04]  /*1ca0*/  SHF.L.U32 R3, R12, 0x1f, RZ ;  /* 0x0000001f0c037819 */ /* 0x000fc800000006ff */
[----:B------:R-:W2:Y:S02]  /*1cb0*/  SYNCS.PHASECHK.TRANS64.TRYWAIT P0, [UR33+0x58], R3 ;  /* 0x00005803ff0075a7 */ /* 0x000ea40008001121 */
[----:B--2---:R-:W-:Y:S05]  /*1cc0*/  @!P0 BRA `(.L_x_28) ;  /* 0x000000a4002c8947 */ /* 0x004fea0003800000 */
.L_x_27:
[----:B------:R2:W-:Y:S01]  /*1cd0*/  @P3 SYNCS.ARRIVE.TRANS64 RZ, [UR33], R2 ;  /* 0x00000002ffff39a7 */ /* 0x0005e20008000021 */
[----:B------:R-:W-:Y:S02]  /*1ce0*/  ULOP3.LUT UR5, UR23, 0x2, URZ, 0xfc, !UPT ;  /* 0x0000000217057892 */ /* 0x000fe4000f8efcff */
[----:B------:R-:W-:Y:S02]  /*1cf0*/  UIADD3 UR16, UPT, UPT, UR16, 0x1, URZ ;  /* 0x0000000110107890 */ /* 0x000fe4000fffe0ff */
[----:B------:R-:W-:Y:S02]  /*1d00*/  UISETP.NE.AND UP0, UPT, UR5, 0x2, UPT ;  /* 0x000000020500788c */ /* 0x000fe4000bf05270 */
[----:B------:R-:W-:-:S07]  /*1d10*/  UISETP.NE.AND UP2, UPT, UR16, 0x1, UPT ;  /* 0x000000011000788c */ /* 0x000fce000bf45270 */
[----:B------:R-:W-:Y:S05]  /*1d20*/  BRA.U UP0, `(.L_x_29) ;  /* 0x0000000100047547 */ /* 0x000fea000b800000 */
[----:B------:R-:W-:Y:S05]  /*1d30*/  BPT.TRAP 0x1 ;  /* 0x000000040000795c */ /* 0x000fea0000300000 */
.L_x_29:
[----:B------:R-:W-:Y:S04]  /*1d40*/  BSSY.RECONVERGENT B0, `(.L_x_30) ;  /* 0x0000003000007945 */ /* 0x000fe80003800200 */
[----:B------:R-:W-:Y:S05]  /*1d50*/  @!P2 BRA `(.L_x_31) ;  /* 0x000000000004a947 */ /* 0x000fea0003800000 */
[----:B------:R-:W-:Y:S05]  /*1d60*/  BPT.TRAP 0x1 ;  /* 0x000000040000795c */ /* 0x000fea0000300000 */
.L_x_31:
[----:B------:R-:W-:Y:S05]  /*1d70*/  BSYNC.RECONVERGENT B0 ;  /* 0x0000000000007941 */ /* 0x000fea0003800200 */
.L_x_30:
[----:B------:R-:W-:Y:S02]  /*1d80*/  UIADD3 UR5, UPT, UPT, UR4, 0x1, URZ ;  /* 0x0000000104057890 */ /* 0x000fe4000fffe0ff */
[----:B------:R-:W-:Y:S02]  /*1d90*/  UIADD3 UR14, UP1, UPT, UR26, 0x80, URZ ;  /* 0x000000801a0e7890 */ /* 0x000fe4000ff3e0ff */
[----:B------:R-:W-:Y:S02]  /*1da0*/  UISETP.NE.AND UP0, UPT, UR5, 0xb, UPT ;  /* 0x0000000b0500788c */ /* 0x000fe4000bf05270 */
[----:B------:R-:W-:Y:S02]  /*1db0*/  ULOP3.LUT UR33, UR33, 0xfefffff8, URZ, 0xc0, !UPT ;  /* 0xfefffff821217892 */ /* 0x000fe4000f8ec0ff */
[----:B------:R-:W-:Y:S02]  /*1dc0*/  USEL UR8, URZ, 0x1, UP0 ;  /* 0x00000001ff087887 */ /* 0x000fe40008000000 */
[----:B------:R-:W-:-:S02]  /*1dd0*/  USEL UR7, UR5, URZ, UP0 ;  /* 0x000000ff05077287 */ /* 0x000fc40008000000 */
[----:B------:R-:W-:Y:S02]  /*1de0*/  UIADD3.X UR15, UPT, UPT, URZ, UR27, URZ, UP1, !UPT ;  /* 0x0000001bff0f7290 */ /* 0x000fe40008ffe4ff */
[----:B------:R-:W-:Y:S01]  /*1df0*/  ULEA UR5, UR7, UR6, 0x3 ;  /* 0x0000000607057291 */ /* 0x000fe2000f8e18ff */
[----:B------:R-:W-:Y:S01]  /*1e00*/  LOP3.LUT R12, R12, UR8, RZ, 0x3c, !PT ;  /* 0x000000080c0c7c12 */ /* 0x000fe2000f8e3cff */
[----:B------:R-:W-:Y:S02]  /*1e10*/  USHF.L.U32 UR8, UR4, 0xd, URZ ;  /* 0x0000000d04087899 */ /* 0x000fe400080006ff */
[----:B------:R-:W-:Y:S01]  /*1e20*/  UIADD3 UR4, UP0, UPT, UR26, 0x180, URZ ;  /* 0x000001801a047890 */ /* 0x000fe2000ff1e0ff */
[----:B-1----:R-:W-:Y:S01]  /*1e30*/  SHF.L.U32 R0, R12, 0x1f, RZ ;  /* 0x0000001f0c007819 */ /* 0x002fe200000006ff */
[----:B------:R-:W-:Y:S02]  /*1e40*/  ULOP3.LUT UR32, UR8, UR22, URZ, 0xfc, !UPT ;  /* 0x0000001608207292 */ /* 0x000fe4000f8efcff */
[----:B------:R-:W-:Y:S01]  /*1e50*/  UPRMT UR13, URZ, 0x5410, UR21 ;  /* 0x00005410ff0d7896 */ /* 0x000fe20008000015 */
[----:B------:R3:W4:Y:S01]  /*1e60*/  SYNCS.PHASECHK.TRANS64.TRYWAIT P0, [UR5+0x58], R0 ;  /* 0x00005800ff0075a7 */ /* 0x0007220008001105 */
[----:B------:R-:W-:-:S02]  /*1e70*/  UIADD3 UR32, UPT, UPT, UR6, 0xc400, UR32 ;  /* 0x0000c40006207890 */ /* 0x000fc4000fffe020 */
[----:B------:R-:W-:Y:S02]  /*1e80*/  UIADD3 UR8, UPT, UPT, UR6, 0x22400, UR8 ;  /* 0x0002240006087890 */ /* 0x000fe4000fffe008 */
[----:B------:R-:W-:Y:S01]  /*1e90*/  UIADD3.X UR5, UPT, UPT, URZ, UR27, URZ, UP0, !UPT ;  /* 0x0000001bff057290 */ /* 0x000fe200087fe4ff */
[----:B------:R-:W-:Y:S01]  /*1ea0*/  UMOV UR18, 0x0 ;  /* 0x0000000000127882 */ /* 0x000fe20000000000 */
[----:B------:R-:W-:Y:S01]  /*1eb0*/  UMOV UR19, 0x10000000 ;  /* 0x1000000000137882 */ /* 0x000fe20000000000 */
[----:B------:R-:W-:Y:S01]  /*1ec0*/  UMOV UR10, UR34 ;  /* 0x00000022000a7c82 */ /* 0x000fe20008000000 */
[----:B------:R-:W-:Y:S01]  /*1ed0*/  UMOV UR12, UR36 ;  /* 0x00000024000c7c82 */ /* 0x000fe20008000000 */
[----:B------:R-:W-:Y:S01]  /*1ee0*/  UMOV UR9, UR33 ;  /* 0x0000002100097c82 */ /* 0x000fe20008000000 */
[----:B------:R1:W-:Y:S03]  /*1ef0*/  UTMALDG.3D.MULTICAST.2CTA [UR32], [UR14], UR13, desc[UR18] ;  /* 0x000012200e0073b4 */ /* 0x0003e6000821180d */
[----:B------:R2:W-:Y:S01]  /*1f00*/  UTMALDG.3D.2CTA [UR8], [UR4], desc[UR18] ;  /* 0x00001208040075b4 */ /* 0x0005e20008211000 */
[----:B-1----:R-:W-:Y:S01]  /*1f10*/  UIADD3 UR34, UPT, UPT, UR34, 0x40, URZ ;  /* 0x0000004022227890 */ /* 0x002fe2000fffe0ff */
[----:B------:R-:W-:Y:S01]  /*1f20*/  UMOV UR13, UR25 ;  /* 0x00000019000d7c82 */ /* 0x000fe20008000000 */
[----:B--2---:R-:W-:Y:S01]  /*1f30*/  UMOV UR4, UR7 ;  /* 0x0000000700047c82 */ /* 0x004fe20008000000 */
[----:B------:R-:W-:Y:S09]  /*1f40*/  BRA.U UP2, `(.L_x_32) ;  /* 0xfffffffd02487547 */ /* 0x000ff2000b83ffff */
.L_x_26:
[----:B------:R-:W-:Y:S01]  /*1f50*/  ULEA UR4, UR7, UR6, 0x3 ;  /* 0x0000000607047291 */ /* 0x000fe2000f8e18ff */
[----:B-1-3--:R-:W-:Y:S01]  /*1f60*/  SHF.L.U32 R0, R12, 0x1f, RZ ;  /* 0x0000001f0c007819 */ /* 0x00afe200000006ff */
[----:B------:R-:W-:Y:S01]  /*1f70*/  @!P1 SYNCS.ARRIVE.TRANS64.A1T0 RZ, [UR6+0xf8], RZ ;  /* 0x0000f8ffffff99a7 */ /* 0x000fe20008100006 */
[----:B------:R-:W-:-:S06]  /*1f80*/  UISETP.GT.AND UP0, UPT, UR40, UR39, UPT ;  /* 0x000000272800728c */ /* 0x000fcc000bf04270 */
[----:B--2-4-:R1:W2:Y:S03]  /*1f90*/  SYNCS.PHASECHK.TRANS64.TRYWAIT P0, [UR4+0x58], R0 ;  /* 0x00005800ff0075a7 */ /* 0x0142a60008001104 */
[----:B------:R-:W-:Y:S05]  /*1fa0*/  BRA.U !UP0, `(.L_x_33) ;  /* 0x0000000108c47547 */ /* 0x000fea000b800000 */
[----:B------:R-:W-:Y:S01]  /*1fb0*/  UIADD3 UR24, UPT, UPT, UR44, UR13, URZ ;  /* 0x0000000d2c187290 */ /* 0x000fe2000fffe0ff */
[----:B------:R-:W-:-:S11]  /*1fc0*/  UMOV UR4, UR7 ;  /* 0x0000000700047c82 */ /* 0x000fd60008000000 */
.L_x_39:
[----:B------:R-:W-:Y:S01]  /*1fd0*/  ULEA UR17, UR4, UR6, 0x3 ;  /* 0x0000000604117291 */ /* 0x000fe2000f8e18ff */
[----:B--2---:R-:W-:Y:S01]  /*1fe0*/  @P3 MOV R2, 0x8000 ;  /* 0x0000800000023802 */ /* 0x004fe20000000f00 */
[----:B--2-4-:R-:W-:Y:S10]  /*1ff0*/  @P0 BRA `(.L_x_34) ;  /* 0x00000000000c0947 */ /* 0x014ff40003800000 */
[----:B------:R-:W-:-:S04]  /*2000*/  SHF.L.U32 R3, R12, 0x1f, RZ ;  /* 0x0000001f0c037819 */ /* 0x000fc800000006ff */
[----:B------:R-:W2:Y:S02]  /*2010*/  SYNCS.PHASECHK.TRANS64.TRYWAIT P0, [UR17+0x58], R3 ;  /* 0x00005803ff0075a7 */ /* 0x000ea40008001111 */
[----:B--2---:R-:W-:Y:S05]  /*2020*/  @!P0 BRA `(.L_x_35) ;  /* 0x000000a0006c8947 */ /* 0x004fea0003800000 */
.L_x_34:
[----:B------:R2:W-:Y:S01]  /*2030*/  @P3 SYNCS.ARRIVE.TRANS64 RZ, [UR17], R2 ;  /* 0x00000002ffff39a7 */ /* 0x0005e20008000011 */
[----:B------:R-:W-:-:S04]  /*2040*/  ULOP3.LUT UR5, UR23, 0x2, URZ, 0xfc, !UPT ;  /* 0x0000000217057892 */ /* 0x000fc8000f8efcff */
[----:B------:R-:W-:-:S09]  /*2050*/  UISETP.NE.AND UP0, UPT, UR5, 0x2, UPT ;  /* 0x000000020500788c */ /* 0x000fd2000bf05270 */
[----:B------:R-:W-:Y:S05]  /*2060*/  BRA.U UP0, `(.L_x_36) ;  /* 0x0000000100047547 */ /* 0x000fea000b800000 */
[----:B------:R-:W-:Y:S05]  /*2070*/  BPT.TRAP 0x1 ;  /* 0x000000040000795c */ /* 0x000fea0000300000 */
.L_x_36:
[----:B------:R-:W-:Y:S04]  /*2080*/  BSSY.RECONVERGENT B0, `(.L_x_37) ;  /* 0x0000003000007945 */ /* 0x000fe80003800200 */
[----:B------:R-:W-:Y:S05]  /*2090*/  @!P2 BRA `(.L_x_38) ;  /* 0x000000000004a947 */ /* 0x000fea0003800000 */
[----:B------:R-:W-:Y:S05]  /*20a0*/  BPT.TRAP 0x1 ;  /* 0x000000040000795c */ /* 0x000fea0000300000 */
.L_x_38:
[----:B------:R-:W-:Y:S05]  /*20b0*/  BSYNC.RECONVERGENT B0 ;  /* 0x0000000000007941 */ /* 0x000fea0003800200 */
.L_x_37:
[----:B------:R-:W-:Y:S02]  /*20c0*/  UIADD3 UR5, UPT, UPT, UR4, 0x1, URZ ;  /* 0x0000000104057890 */ /* 0x000fe4000fffe0ff */
[----:B------:R-:W-:Y:S02]  /*20d0*/  USHF.L.U32 UR18, UR13, 0x6, URZ ;  /* 0x000000060d127899 */ /* 0x000fe400080006ff */
[----:B------:R-:W-:Y:S02]  /*20e0*/  UISETP.NE.AND UP0, UPT, UR5, 0xb, UPT ;  /* 0x0000000b0500788c */ /* 0x000fe4000bf05270 */
[----:B------:R-:W-:Y:S02]  /*20f0*/  ULOP3.LUT UR17, UR17, 0xfefffff8, URZ, 0xc0, !UPT ;  /* 0xfefffff811117892 */ /* 0x000fe4000f8ec0ff */
[----:B------:R-:W-:Y:S02]  /*2100*/  USEL UR8, URZ, 0x1, UP0 ;  /* 0x00000001ff087887 */ /* 0x000fe40008000000 */
[----:B------:R-:W-:-:S02]  /*2110*/  USEL UR7, UR5, URZ, UP0 ;  /* 0x000000ff05077287 */ /* 0x000fc40008000000 */
[----:B------:R-:W-:Y:S02]  /*2120*/  UIADD3 UR14, UP0, UPT, UR26, 0x180, URZ ;  /* 0x000001801a0e7890 */ /* 0x000fe4000ff1e0ff */
        /* <DEDUP_REMOVED lines=9> */
[----:B------:R-:W-:Y:S02]  /*21c0*/  UIADD3.X UR5, UPT, UPT, URZ, UR27, URZ, UP1, !UPT ;  /* 0x0000001bff057290 */ /* 0x000fe40008ffe4ff */
[----:B------:R-:W-:Y:S02]  /*21d0*/  UIADD3 UR8, UPT, UPT, UR6, 0x22400, UR8 ;  /* 0x0002240006087890 */ /* 0x000fe4000fffe008 */
[----:B------:R-:W-:Y:S01]  /*21e0*/  UIADD3.X UR15, UPT, UPT, URZ, UR27, URZ, UP0, !UPT ;  /* 0x0000001bff0f7290 */ /* 0x000fe200087fe4ff */
[----:B------:R-:W-:Y:S01]  /*21f0*/  UMOV UR28, 0x0 ;  /* 0x00000000001c7882 */ /* 0x000fe20000000000 */
[----:B------:R-:W-:Y:S01]  /*2200*/  UMOV UR29, 0x10000000 ;  /* 0x10000000001d7882 */ /* 0x000fe20000000000 */
[----:B------:R-:W-:Y:S01]  /*2210*/  UMOV UR19, UR35 ;  /* 0x0000002300137c82 */ /* 0x000fe20008000000 */
[----:B------:R-:W-:Y:S01]  /*2220*/  UMOV UR20, UR36 ;  /* 0x0000002400147c82 */ /* 0x000fe20008000000 */
[----:B------:R-:W-:Y:S01]  /*2230*/  UMOV UR12, UR36 ;  /* 0x00000024000c7c82 */ /* 0x000fe20008000000 */
[----:B------:R1:W-:Y:S01]  /*2240*/  UTMALDG.3D.MULTICAST.2CTA [UR16], [UR4], UR10, desc[UR28] ;  /* 0x00001c10040073b4 */ /* 0x0003e2000821180a */
[----:B------:R-:W-:Y:S01]  /*2250*/  UMOV UR9, UR17 ;  /* 0x0000001100097c82 */ /* 0x000fe20008000000 */
[----:B------:R-:W-:-:S04]  /*2260*/  UIADD3 UR13, UPT, UPT, UR13, 0x1, URZ ;  /* 0x000000010d0d7890 */ /* 0x000fc8000fffe0ff */
[----:B------:R-:W-:Y:S01]  /*2270*/  UISETP.NE.AND UP0, UPT, UR13, UR24, UPT ;  /* 0x000000180d00728c */ /* 0x000fe2000bf05270 */
[----:B-1----:R-:W-:Y:S01]  /*2280*/  UMOV UR10, UR18 ;  /* 0x00000012000a7c82 */ /* 0x002fe20008000000 */
[----:B------:R-:W-:Y:S01]  /*2290*/  UMOV UR4, UR7 ;  /* 0x0000000700047c82 */ /* 0x000fe20008000000 */
[----:B------:R3:W-:Y:S06]  /*22a0*/  UTMALDG.3D.2CTA [UR8], [UR14], desc[UR28] ;  /* 0x00001c080e0075b4 */ /* 0x0007ec0008211000 */
[----:B---3--:R-:W-:Y:S05]  /*22b0*/  BRA.U UP0, `(.L_x_39) ;  /* 0xfffffffd00447547 */ /* 0x008fea000b83ffff */
.L_x_33:
[C---:B------:R-:W-:Y:S01]  /*22c0*/  LEA R3, R11.reuse, UR6, 0x3 ;  /* 0x000000060b037c11 */ /* 0x040fe2000f8e18ff */
[----:B------:R-:W-:Y:S01]  /*22d0*/  NOP ;  /* 0x0000000000007918 */ /* 0x000fe20000000000 */
[----:B-1----:R-:W-:Y:S02]  /*22e0*/  SHF.L.U32 R0, R10, 0x1f, RZ ;  /* 0x0000001f0a007819 */ /* 0x002fe400000006ff */
[----:B------:R-:W-:Y:S02]  /*22f0*/  LEA R5, R11, UR6, 0x4 ;  /* 0x000000060b057c11 */ /* 0x000fe4000f8e20ff */
[----:B--2-4-:R-:W1:Y:S02]  /*2300*/  SYNCS.PHASECHK.TRANS64.TRYWAIT P0, [R3+URZ+0x100], R0 ;  /* 0x00010000030075a7 */ /* 0x014e6400080011ff */
[----:B-1----:R-:W-:Y:S05]  /*2310*/  @!P0 BRA `(.L_x_40) ;  /* 0x0000009c00c88947 */ /* 0x002fea0003800000 */
.L_x_155:
[----:B------:R-:W2:Y:S01]  /*2320*/  LDS.128 R4, [R5+0x170] ;  /* 0x0001700005047984 */ /* 0x000ea20000000c00 */
[----:B------:R-:W-:Y:S01]  /*2330*/  UISETP.GE.AND UP0, UPT, UR42, 0x1, UPT ;  /* 0x000000012a00788c */ /* 0x000fe2000bf06270 */
[----:B------:R-:W-:Y:S01]  /*2340*/  @!PT LDS RZ, [RZ] ;  /* 0x00000000fffff984 */ /* 0x000fe20000000800 */
[----:B------:R-:W-:Y:S01]  /*2350*/  @!PT LDS RZ, [RZ] ;  /* 0x00000000fffff984 */ /* 0x000fe20000000800 */
[----:B------:R-:W-:Y:S01]  /*2360*/  @!PT LDS RZ, [RZ] ;  /* 0x00000000fffff984 */ /* 0x000fe20000000800 */
[----:B------:R-:W-:Y:S01]  /*2370*/  @!PT LDS RZ, [RZ] ;  /* 0x00000000fffff984 */ /* 0x000fe20000000800 */
[----:B------:R3:W-:Y:S06]  /*2380*/  MEMBAR.ALL.CTA ;  /* 0x0000000000007992 */ /* 0x0007ec0000008000 */
[----:B---3--:R-:W3:Y:S01]  /*2390*/  FENCE.VIEW.ASYNC.S ;  /* 0x00000000000073c6 */ /* 0x008ee20000000000 */
[----:B--2---:R-:W-:-:S13]  /*23a0*/  LOP3.LUT P0, RZ, R6, 0x1, RZ, 0xc0, !PT ;  /* 0x0000000106ff7812 */ /* 0x004fda000780c0ff */
[----:B---3--:R-:W-:Y:S01]  /*23b0*/  VOTEU.ANY UP1, P0 ;  /* 0x0000000000ff7886 */ /* 0x008fe20000020100 */
[----:B------:R-:W-:-:S13]  /*23c0*/  PLOP3.LUT P0, PT, PT, PT, UP1, 0x80, 0x8 ;  /* 0x000000000008781c */ /* 0x000fda0003f0f018 */
[----:B-1----:R-:W-:Y:S02]  /*23d0*/  @P0 LOP3.LUT R0, R5, 0xffff, RZ, 0xc0, !PT ;  /* 0x0000ffff05000812 */ /* 0x002fe400078ec0ff */
[----:B------:R-:W-:Y:S02]  /*23e0*/  @P0 MOV R2, R4 ;  /* 0x0000000400020202 */ /* 0x000fe40000000f00 */
[----:B------:R-:W-:Y:S01]  /*23f0*/  @P0 R2UR UR5, R0 ;  /* 0x00000000000502ca */ /* 0x000fe200000e0000 */
[----:B------:R-:W-:Y:S01]  /*2400*/  VIADD R0, R3, 0x110 ;  /* 0x0000011003007836 */ /* 0x000fe20000000000 */
[----:B------:R-:W-:Y:S02]  /*2410*/  @P0 SHF.R.U32.HI R4, RZ, 0x10, R5 ;  /* 0x00000010ff040819 */ /* 0x000fe40000011605 */
[----:B------:R-:W-:Y:S02]  /*2420*/  @P0 R2UR UR8, R2 ;  /* 0x00000000020802ca */ /* 0x000fe400000e0000 */
[----:B------:R-:W-:-:S02]  /*2430*/  PRMT R0, RZ, 0x654, R0 ;  /* 0x00000654ff007816 */ /* 0x000fc40000000000 */
[----:B------:R-:W-:Y:S02]  /*2440*/  @P0 R2UR UR4, R4 ;  /* 0x00000000040402ca */ /* 0x000fe400000e0000 */
[----:B------:R1:W-:Y:S03]  /*2450*/  SYNCS.ARRIVE.TRANS64.RED.A1T0 RZ, [R0+URZ], RZ ;  /* 0x000000ff00ff79a7 */ /* 0x0003e600081004ff */
[----:B------:R-:W-:-:S04]  /*2460*/  @UP1 UMOV UR30, UR5 ;  /* 0x00000005001e1c82 */ /* 0x000fc80008000000 */
[----:B------:R-:W-:-:S04]  /*2470*/  @UP1 UMOV UR31, UR8 ;  /* 0x00000008001f1c82 */ /* 0x000fc80008000000 */
[----:B------:R-:W-:Y:S01]  /*2480*/  @UP1 UMOV UR36, UR4 ;  /* 0x0000000400241c82 */ /* 0x000fe20008000000 */
[----:B------:R-:W-:Y:S05]  /*2490*/  BRA.U !UP0, `(.L_x_41) ;  /* 0x0000000108d47547 */ /* 0x000fea000b800000 */
[----:B------:R-:W2:Y:S01]  /*24a0*/  LDCU.128 UR12, c[0x0][0xb10] ;  /* 0x00016200ff0c77ac */ /* 0x000ea20008000c00 */
[----:B------:R-:W3:Y:S01]  /*24b0*/  LDCU UR24, c[0x0][0xb20] ;  /* 0x00016400ff1877ac */ /* 0x000ee20008000800 */
[----:B------:R-:W4:Y:S01]  /*24c0*/  LDCU UR20, c[0x0][0xb0c] ;  /* 0x00016180ff1477ac */ /* 0x000f220008000800 */
[----:B------:R-:W1:Y:S01]  /*24d0*/  LDCU.64 UR10, c[0x0][0xb28] ;  /* 0x00016500ff0a77ac */ /* 0x000e620008000a00 */
[----:B------:R-:W-:Y:S02]  /*24e0*/  UISETP.NE.AND UP3, UPT, UR42, 0x1, UPT ;  /* 0x000000012a00788c */ /* 0x000fe4000bf65270 */
[----:B--2---:R-:W-:Y:S02]  /*24f0*/  UIMAD.WIDE.U32 UR8, UR37, UR15, URZ ;  /* 0x0000000f250872a5 */ /* 0x004fe4000f8e00ff */
[----:B------:R-:W-:Y:S02]  /*2500*/  UIMAD.WIDE.U32 UR4, UR38, UR12, URZ ;  /* 0x0000000c260472a5 */ /* 0x000fe4000f8e00ff */
[----:B------:R-:W-:-:S02]  /*2510*/  UISETP.NE.AND UP0, UPT, UR14, 0x1, UPT ;  /* 0x000000010e00788c */ /* 0x000fc4000bf05270 */
[----:B------:R-:W-:Y:S01]  /*2520*/  UIMAD.WIDE.U32 UR28, UR30, UR15, URZ ;  /* 0x0000000f1e1c72a5 */ /* 0x000fe2000f8e00ff */
[----:B------:R-:W-:Y:S02]  /*2530*/  UMOV UR8, UR9 ;  /* 0x0000000900087c82 */ /* 0x000fe40008000000 */
[----:B------:R-:W-:Y:S01]  /*2540*/  UMOV UR4, UR5 ;  /* 0x0000000500047c82 */ /* 0x000fe20008000000 */
[----:B---3--:R-:W-:Y:S02]  /*2550*/  USHF.R.U32.HI UR8, URZ, UR24, UR8 ;  /* 0x00000018ff087299 */ /* 0x008fe40008011608 */
[----:B----4-:R-:W-:Y:S02]  /*2560*/  UISETP.NE.AND UP2, UPT, UR20, 0x1, UPT ;  /* 0x000000011400788c */ /* 0x010fe4000bf45270 */
[----:B------:R-:W-:Y:S02]  /*2570*/  USHF.R.U32.HI UR4, URZ, UR13, UR4 ;  /* 0x0000000dff047299 */ /* 0x000fe40008011604 */
[----:B------:R-:W-:-:S02]  /*2580*/  USEL UR5, UR37, UR8, !UP0 ;  /* 0x0000000825057287 */ /* 0x000fc4000c000000 */
[----:B------:R-:W-:Y:S02]  /*2590*/  USEL UR8, UR38, UR4, !UP2 ;  /* 0x0000000426087287 */ /* 0x000fe4000d000000 */
[----:B-1----:R-:W-:Y:S01]  /*25a0*/  UIMAD.WIDE.U32 UR16, UR5, UR10, URZ ;  /* 0x0000000a051072a5 */ /* 0x002fe2000f8e00ff */
[----:B------:R-:W-:Y:S01]  /*25b0*/  UMOV UR4, UR29 ;  /* 0x0000001d00047c82 */ /* 0x000fe20008000000 */
[----:B------:R-:W-:Y:S02]  /*25c0*/  UIMAD.WIDE.U32 UR18, UR31, UR12, URZ ;  /* 0x0000000c1f1272a5 */ /* 0x000fe4000f8e00ff */
[----:B------:R-:W-:-:S03]  /*25d0*/  UIMAD.WIDE.U32 UR28, UR8, UR10, URZ ;  /* 0x0000000a081c72a5 */ /* 0x000fc6000f8e00ff */
[----:B------:R-:W-:Y:S01]  /*25e0*/  UMOV UR16, UR17 ;  /* 0x0000001100107c82 */ /* 0x000fe20008000000 */
[----:B------:R-:W-:Y:S02]  /*25f0*/  USHF.R.U32.HI UR4, URZ, UR24, UR4 ;  /* 0x00000018ff047299 */ /* 0x000fe40008011604 */
[----:B------:R-:W-:Y:S01]  /*2600*/  @UP3 USHF.R.U32.HI UR5, URZ, UR11, UR16 ;  /* 0x0000000bff053299 */ /* 0x000fe20008011610 */
[----:B------:R-:W-:Y:S01]  /*2610*/  UMOV UR18, UR19 ;  /* 0x0000001300127c82 */ /* 0x000fe20008000000 */
[----:B------:R-:W-:Y:S01]  /*2620*/  UMOV UR28, UR29 ;  /* 0x0000001d001c7c82 */ /* 0x000fe20008000000 */
[----:B------:R-:W-:Y:S02]  /*2630*/  USHF.R.U32.HI UR13, URZ, UR13, UR18 ;  /* 0x0000000dff0d7299 */ /* 0x000fe40008011612 */
[----:B------:R-:W-:Y:S02]  /*2640*/  USEL UR4, UR30, UR4, !UP0 ;  /* 0x000000041e047287 */ /* 0x000fe4000c000000 */
[----:B------:R-:W-:-:S02]  /*2650*/  @UP3 USHF.R.U32.HI UR8, URZ, UR11, UR28 ;  /* 0x0000000bff083299 */ /* 0x000fc4000801161c */
[----:B------:R-:W-:Y:S02]  /*2660*/  UIMAD UR9, UR42, UR5, URZ ;  /* 0x000000052a0972a4 */ /* 0x000fe4000f8e02ff */
[----:B------:R-:W-:Y:S02]  /*2670*/  USEL UR5, UR31, UR13, !UP2 ;  /* 0x0000000d1f057287 */ /* 0x000fe4000d000000 */
[----:B------:R-:W-:Y:S02]  /*2680*/  UIMAD UR12, UR42, UR8, URZ ;  /* 0x000000082a0c72a4 */ /* 0x000fe4000f8e02ff */
[----:B------:R-:W-:Y:S02]  /*2690*/  UISETP.GE.AND UP0, UPT, UR4, UR9, UPT ;  /* 0x000000090400728c */ /* 0x000fe4000bf06270 */
[----:B------:R-:W-:Y:S02]  /*26a0*/  UIMAD.WIDE.U32 UR16, UR4, UR10, URZ ;  /* 0x0000000a041072a5 */ /* 0x000fe4000f8e00ff */
[----:B------:R-:W-:-:S02]  /*26b0*/  UISETP.GE.OR UP0, UPT, UR5, UR12, UP0 ;  /* 0x0000000c0500728c */ /* 0x000fc40008706670 */
        /* <DEDUP_REMOVED lines=19> */
.L_x_41:
[----:B------:R-:W2:Y:S02]  /*27f0*/  LDCU UR4, c[0x0][0xb30] ;  /* 0x00016600ff0477ac */ /* 0x000ea40008000800 */
[----:B--2---:R-:W-:-:S09]  /*2800*/  UISETP.NE.AND UP0, UPT, UR4, 0x1, UPT ;  /* 0x000000010400788c */ /* 0x004fd2000bf05270 */
[----:B------:R-:W-:Y:S05]  /*2810*/  BRA.U UP0, `(.L_x_42) ;  /* 0x0000000100447547 */ /* 0x000fea000b800000 */
[----:B------:R-:W2:Y:S01]  /*2820*/  LDCU.128 UR12, c[0x0][0xb10] ;  /* 0x00016200ff0c77ac */ /* 0x000ea20008000c00 */
[----:B------:R-:W3:Y:S01]  /*2830*/  LDCU UR10, c[0x0][0xb0c] ;  /* 0x00016180ff0a77ac */ /* 0x000ee20008000800 */
[----:B------:R-:W4:Y:S01]  /*2840*/  LDCU UR11, c[0x0][0xb20] ;  /* 0x00016400ff0b77ac */ /* 0x000f220008000800 */
[----:B--2---:R-:W-:Y:S02]  /*2850*/  UIMAD.WIDE.U32 UR8, UR31, UR12, URZ ;  /* 0x0000000c1f0872a5 */ /* 0x004fe4000f8e00ff */
[----:B------:R-:W-:Y:S02]  /*2860*/  UIMAD.WIDE.U32 UR4, UR30, UR15, URZ ;  /* 0x0000000f1e0472a5 */ /* 0x000fe4000f8e00ff */
[----:B---3--:R-:W-:Y:S02]  /*2870*/  UISETP.NE.AND UP2, UPT, UR10, 0x1, UPT ;  /* 0x000000010a00788c */ /* 0x008fe4000bf45270 */
[----:B------:R-:W-:Y:S01]  /*2880*/  UISETP.NE.AND UP0, UPT, UR14, 0x1, UPT ;  /* 0x000000010e00788c */ /* 0x000fe2000bf05270 */
[----:B------:R-:W-:-:S02]  /*2890*/  UMOV UR8, UR9 ;  /* 0x0000000900087c82 */ /* 0x000fc40008000000 */
[----:B------:R-:W-:Y:S01]  /*28a0*/  UMOV UR4, UR5 ;  /* 0x0000000500047c82 */ /* 0x000fe20008000000 */
[----:B------:R-:W-:Y:S02]  /*28b0*/  USHF.R.U32.HI UR13, URZ, UR13, UR8 ;  /* 0x0000000dff0d7299 */ /* 0x000fe40008011608 */
[----:B----4-:R-:W-:Y:S02]  /*28c0*/  USHF.R.U32.HI UR4, URZ, UR11, UR4 ;  /* 0x0000000bff047299 */ /* 0x010fe40008011604 */
[----:B------:R-:W-:Y:S02]  /*28d0*/  USEL UR5, UR31, UR13, !UP2 ;  /* 0x0000000d1f057287 */ /* 0x000fe4000d000000 */
[----:B------:R-:W-:-:S04]  /*28e0*/  USEL UR4, UR30, UR4, !UP0 ;  /* 0x000000041e047287 */ /* 0x000fc8000c000000 */
[----:B------:R-:W-:Y:S02]  /*28f0*/  UIADD3 UR8, UPT, UPT, UR5, -UR4, URZ ;  /* 0x8000000405087290 */ /* 0x000fe4000fffe0ff */
[----:B------:R-:W-:Y:S02]  /*2900*/  UIADD3 UR4, UPT, UPT, -UR5, UR4, URZ ;  /* 0x0000000405047290 */ /* 0x000fe4000fffe1ff */
[----:B------:R-:W-:Y:S02]  /*2910*/  UIMAD UR30, UR8, UR14, UR30 ;  /* 0x0000000e081e72a4 */ /* 0x000fe4000f8e021e */
[----:B------:R-:W-:-:S12]  /*2920*/  UIMAD UR31, UR4, UR10, UR31 ;  /* 0x0000000a041f72a4 */ /* 0x000fd8000f8e021f */
.L_x_42:
[----:B------:R-:W-:Y:S01]  /*2930*/  VIADD R11, R11, 0x1 ;  /* 0x000000010b0b7836 */ /* 0x000fe20000000000 */
[----:B------:R-:W-:Y:S02]  /*2940*/  R2UR UR5, R161 ;  /* 0x00000000a10572ca */ /* 0x000fe400000e0000 */
[----:B------:R-:W-:Y:S02]  /*2950*/  R2UR UR4, R160 ;  /* 0x00000000a00472ca */ /* 0x000fe400000e0000 */
[C---:B------:R-:W-:Y:S02]  /*2960*/  ISETP.NE.AND P0, PT, R11.reuse, 0x2, PT ;  /* 0x000000020b00780c */ /* 0x040fe40003f05270 */
[----:B------:R-:W-:Y:S02]  /*2970*/  PLOP3.LUT P1, PT, PT, PT, PT, 0x80, 0x8 ;  /* 0x000000000008781c */ /* 0x000fe40003f2f070 */
[----:B------:R-:W-:Y:S02]  /*2980*/  SEL R3, RZ, 0x1, P0 ;  /* 0x00000001ff037807 */ /* 0x000fe40000000000 */
[----:B------:R-:W-:-:S02]  /*2990*/  SEL R11, R11, RZ, P0 ;  /* 0x000000ff0b0b7207 */ /* 0x000fc40000000000 */
[----:B------:R-:W-:Y:S01]  /*29a0*/  LOP3.LUT R10, R10, R3, RZ, 0x3c, !PT ;  /* 0x000000030a0a7212 */ /* 0x000fe200078e3cff */
[----:B------:R-:W-:Y:S02]  /*29b0*/  UIADD3 UR16, UPT, UPT, UR31, UR5, URZ ;  /* 0x000000051f107290 */ /* 0x000fe4000fffe0ff */
[----:B------:R-:W-:Y:S01]  /*29c0*/  UIADD3 UR20, UPT, UPT, UR30, UR4, URZ ;  /* 0x000000041e147290 */ /* 0x000fe2000fffe0ff */
[----:B------:R-:W-:Y:S11]  /*29d0*/  BRA.U UP1, `(.L_x_43) ;  /* 0xfffffff101247547 */ /* 0x000ff6000b83ffff */
[----:B------:R-:W-:Y:S01]  /*29e0*/  UIADD3 UR8, UPT, UPT, UR6, 0x58, URZ ;  /* 0x0000005806087890 */ /* 0x000fe2000fffe0ff */
[----:B------:R-:W-:-:S03]  /*29f0*/  SHF.L.U32 R3, R12, 0x1f, RZ ;  /* 0x0000001f0c037819 */ /* 0x000fc600000006ff */
[----:B------:R-:W-:-:S09]  /*2a00*/  ULEA UR4, UR7, UR8, 0x3 ;  /* 0x0000000807047291 */ /* 0x000fd2000f8e18ff */
[----:B------:R-:W2:Y:S02]  /*2a10*/  SYNCS.PHASECHK.TRANS64.TRYWAIT P0, [UR4], R3 ;  /* 0x00000003ff0075a7 */ /* 0x000ea40008001104 */
[----:B--2---:R-:W-:Y:S05]  /*2a20*/  @!P0 BRA `(.L_x_44) ;  /* 0x0000009800188947 */ /* 0x004fea0003800000 */
.L_x_157:
[----:B------:R-:W-:-:S04]  /*2a30*/  UIADD3 UR4, UPT, UPT, UR7, 0x1, URZ ;  /* 0x0000000107047890 */ /* 0x000fc8000fffe0ff */
[----:B------:R-:W-:-:S04]  /*2a40*/  UISETP.NE.AND UP0, UPT, UR4, 0xb, UPT ;  /* 0x0000000b0400788c */ /* 0x000fc8000bf05270 */
[----:B------:R-:W-:Y:S02]  /*2a50*/  USEL UR6, URZ, 0x1, UP0 ;  /* 0x00000001ff067887 */ /* 0x000fe40008000000 */
[----:B------:R-:W-:-:S04]  /*2a60*/  USEL UR4, UR4, URZ, UP0 ;  /* 0x000000ff04047287 */ /* 0x000fc80008000000 */
[----:B------:R-:W-:Y:S01]  /*2a70*/  ULEA UR5, UR4, UR8, 0x3 ;  /* 0x0000000804057291 */ /* 0x000fe2000f8e18ff */
[----:B------:R-:W-:-:S04]  /*2a80*/  LOP3.LUT R2, R12, UR6, RZ, 0x3c, !PT ;  /* 0x000000060c027c12 */ /* 0x000fc8000f8e3cff */
[----:B-1----:R-:W-:-:S04]  /*2a90*/  SHF.L.U32 R3, R2, 0x1f, RZ ;  /* 0x0000001f02037819 */ /* 0x002fc800000006ff */
[----:B------:R-:W1:Y:S02]  /*2aa0*/  SYNCS.PHASECHK.TRANS64.TRYWAIT P0, [UR5], R3 ;  /* 0x00000003ff0075a7 */ /* 0x000e640008001105 */
[----:B-1----:R-:W-:Y:S05]  /*2ab0*/  @!P0 BRA `(.L_x_45) ;  /* 0x00000098000c8947 */ /* 0x002fea0003800000 */
.L_x_159:
        /* <DEDUP_REMOVED lines=9> */
.L_x_161:
        /* <DEDUP_REMOVED lines=9> */
.L_x_163:
        /* <DEDUP_REMOVED lines=9> */
.L_x_165:
        /* <DEDUP_REMOVED lines=9> */
.L_x_167:
        /* <DEDUP_REMOVED lines=9> */
.L_x_169:
        /* <DEDUP_REMOVED lines=9> */
.L_x_171:
        /* <DEDUP_REMOVED lines=9> */
.L_x_173:
        /* <DEDUP_REMOVED lines=9> */
.L_x_175:
[----:B------:R-:W-:-:S04]  /*2f40*/  UIADD3 UR4, UPT, UPT, UR4, 0x1, URZ ;  /* 0x0000000104047890 */ /* 0x000fc8000fffe0ff */
[----:B------:R-:W-:-:S04]  /*2f50*/  UISETP.NE.AND UP0, UPT, UR4, 0xb, UPT ;  /* 0x0000000b0400788c */ /* 0x000fc8000bf05270 */
[----:B------:R-:W-:Y:S02]  /*2f60*/  USEL UR5, URZ, 0x1, UP0 ;  /* 0x00000001ff057887 */ /* 0x000fe40008000000 */
[----:B------:R-:W-:-:S04]  /*2f70*/  USEL UR4, UR4, URZ, UP0 ;  /* 0x000000ff04047287 */ /* 0x000fc80008000000 */
[----:B------:R-:W-:Y:S01]  /*2f80*/  ULEA UR4, UR4, UR8, 0x3 ;  /* 0x0000000804047291 */ /* 0x000fe2000f8e18ff */
[----:B-1----:R-:W-:-:S04]  /*2f90*/  LOP3.LUT R3, R2, UR5, RZ, 0x3c, !PT ;  /* 0x0000000502037c12 */ /* 0x002fc8000f8e3cff */
[----:B------:R-:W-:Y:S01]  /*2fa0*/  SHF.L.U32 R3, R3, 0x1f, RZ ;  /* 0x0000001f03037819 */ /* 0x000fe200000006ff */
[----:B------:R-:W-:-:S07]  /*2fb0*/  IMAD.U32 R0, RZ, RZ, UR4 ;  /* 0x00000004ff007e24 */ /* 0x000fce000f8e00ff */
.L_x_54:
[----:B-1----:R1:W2:Y:S02]  /*2fc0*/  SYNCS.PHASECHK.TRANS64.TRYWAIT P0, [R0+URZ], R3 ;  /* 0x00000003000075a7 */ /* 0x0022a400080011ff */
[----:B--2---:R-:W-:Y:S05]  /*2fd0*/  @!P0 NANOSLEEP.SYNCS 0x989680 ;  /* 0x009896800000895d */ /* 0x004fea0003900000 */
[----:B------:R-:W2:Y:S02]  /*2fe0*/  @!P0 SYNCS.PHASECHK.TRANS64 P0, [R0+URZ], R3 ;  /* 0x00000003000085a7 */ /* 0x000ea400080010ff */
[----:B--2---:R-:W-:Y:S05]  /*2ff0*/  @P0 EXIT ;  /* 0x000000000000094d */ /* 0x004fea0003800000 */
[----:B------:R-:W-:Y:S05]  /*3000*/  BRA `(.L_x_54) ;  /* 0xfffffffc00ec7947 */ /* 0x000fea000383ffff */
.L_x_23:
[----:B------:R-:W-:-:S04]  /*3010*/  UISETP.NE.AND UP0, UPT, UR45, URZ, UPT ;  /* 0x000000ff2d00728c */ /* 0x000fc8000bf05270 */
[----:B------:R-:W-:-:S09]  /*3020*/  UISETP.NE.OR UP0, UPT, UR17, 0x1, UP0 ;  /* 0x000000011100788c */ /* 0x000fd20008705670 */
[----:B------:R-:W-:Y:S05]  /*3030*/  BRA.U UP0, `(.L_x_55) ;  /* 0x0000000500487547 */ /* 0x000fea000b800000 */
[----:B------:R-:W-:Y:S01]  /*3040*/  ISETP.GE.U32.AND P2, PT, R3, 0x4, PT ;  /* 0x000000040300780c */ /* 0x000fe20003f46070 */
[----:B------:R-:W-:Y:S01]  /*3050*/  IMAD.MOV.U32 R12, RZ, RZ, 0x1 ;  /* 0x00000001ff0c7424 */ /* 0x000fe200078e00ff */
[----:B------:R-:W-:Y:S02]  /*3060*/  CS2R R10, SRZ ;  /* 0x00000000000a7805 */ /* 0x000fe4000001ff00 */
[----:B------:R-:W-:Y:S01]  /*3070*/  CS2R R8, SRZ ;  /* 0x0000000000087805 */ /* 0x000fe2000001ff00 */
[----:B------:R-:W-:Y:S01]  /*3080*/  UMOV UR6, 0x400 ;  /* 0x0000040000067882 */ /* 0x000fe20000000000 */
[----:B------:R-:W-:Y:S01]  /*3090*/  UMOV UR5, URZ ;  /* 0x000000ff00057c82 */ /* 0x000fe20008000000 */
[----:B------:R-:W-:-:S12]  /*30a0*/  ULEA UR6, UR45, UR6, 0x18 ;  /* 0x000000062d067291 */ /* 0x000fd8000f8ec0ff */
.L_x_59:
[----:B------:R-:W-:Y:S02]  /*30b0*/  LEA R0, R8, UR6, 0x3 ;  /* 0x0000000608007c11 */ /* 0x000fe4000f8e18ff */
[----:B------:R-:W-:-:S03]  /*30c0*/  SHF.L.U32 R5, R9, 0x1f, RZ ;  /* 0x0000001f09057819 */ /* 0x000fc600000006ff */
[----:B------:R-:W-:Y:S01]  /*30d0*/  VIADD R4, R0, 0x150 ;  /* 0x0000015000047836 */ /* 0x000fe20000000000 */
[----:B------:R-:W1:Y:S02]  /*30e0*/  SYNCS.PHASECHK.TRANS64.TRYWAIT P0, [R0+URZ+0x140], R5 ;  /* 0x00014005000075a7 */ /* 0x000e6400080011ff */
[----:B-1----:R-:W-:Y:S05]  /*30f0*/  @!P0 BRA `(.L_x_56) ;  /* 0x0000009400548947 */ /* 0x002fea0003800000 */
.L_x_176:
[----:B------:R-:W-:Y:S01]  /*3100*/  ULEA UR4, UR5, UR6, 0x3 ;  /* 0x0000000605047291 */ /* 0x000fe2000f8e18ff */
[----:B------:R-:W-:Y:S01]  /*3110*/  PRMT R4, RZ, 0x654, R4 ;  /* 0x00000654ff047816 */ /* 0x000fe20000000004 */
[----:B-1----:R-:W-:Y:S01]  /*3120*/  @!P2 IMAD.MOV.U32 R5, RZ, RZ, 0x10 ;  /* 0x00000010ff05a424 */ /* 0x002fe200078e00ff */
[----:B------:R-:W-:Y:S01]  /*3130*/  SHF.L.U32 R7, R12, 0x1f, RZ ;  /* 0x0000001f0c077819 */ /* 0x000fe200000006ff */
[----:B------:R-:W-:Y:S01]  /*3140*/  UIADD3 UR7, UPT, UPT, UR4, 0x100, URZ ;  /* 0x0000010004077890 */ /* 0x000fe2000fffe0ff */
[----:B------:R1:W-:Y:S05]  /*3150*/  SYNCS.ARRIVE.TRANS64.RED.A1T0 RZ, [R4+URZ], RZ ;  /* 0x000000ff04ff79a7 */ /* 0x0003ea00081004ff */
[----:B------:R-:W-:Y:S01]  /*3160*/  IMAD.U32 R0, RZ, RZ, UR7 ;  /* 0x00000007ff007e24 */ /* 0x000fe2000f8e00ff */
[----:B------:R-:W2:Y:S04]  /*3170*/  SYNCS.PHASECHK.TRANS64.TRYWAIT P0, [UR4+0x110], R7 ;  /* 0x00011007ff0075a7 */ /* 0x000ea80008001104 */
[----:B------:R-:W-:Y:S01]  /*3180*/  PRMT R13, R3, 0x654, R0 ;  /* 0x00000654030d7816 */ /* 0x000fe20000000000 */
[----:B-12---:R-:W-:Y:S06]  /*3190*/  @!P0 BRA `(.L_x_57) ;  /* 0x0000009400408947 */ /* 0x006fec0003800000 */
.L_x_178:
[----:B------:R-:W-:Y:S01]  /*31a0*/  ULEA UR8, UR5, UR6, 0x4 ;  /* 0x0000000605087291 */ /* 0x000fe2000f8e20ff */
[----:B------:R-:W-:Y:S01]  /*31b0*/  SEL R2, R13, R2, !P2 ;  /* 0x000000020d027207 */ /* 0x000fe20005000000 */
[----:B------:R-:W-:Y:S01]  /*31c0*/  UIADD3 UR9, UPT, UPT, UR4, 0x100, URZ ;  /* 0x0000010004097890 */ /* 0x000fe2000fffe0ff */
[----:B-1----:R-:W-:Y:S01]  /*31d0*/  LEA R0, R11, UR6, 0x3 ;  /* 0x000000060b007c11 */ /* 0x002fe2000f8e18ff */
[----:B------:R-:W-:Y:S01]  /*31e0*/  UIADD3 UR8, UPT, UPT, UR8, 0x170, URZ ;  /* 0x0000017008087890 */ /* 0x000fe2000fffe0ff */
[----:B------:R1:W-:Y:S01]  /*31f0*/  @!P2 SYNCS.ARRIVE.TRANS64.RED RZ, [R2+URZ], R5 ;  /* 0x0000000502ffa9a7 */ /* 0x0003e200080004ff */
[----:B------:R-:W-:Y:S01]  /*3200*/  UIADD3 UR4, UPT, UPT, UR5, 0x1, URZ ;  /* 0x0000000105047890 */ /* 0x000fe2000fffe0ff */
[----:B------:R-:W-:-:S03]  /*3210*/  VIADD R8, R8, 0x1 ;  /* 0x0000000108087836 */ /* 0x000fc60000000000 */
[----:B------:R-:W-:Y:S02]  /*3220*/  UISETP.NE.AND UP0, UPT, UR4, 0x2, UPT ;  /* 0x000000020400788c */ /* 0x000fe4000bf05270 */
[----:B------:R-:W-:Y:S01]  /*3230*/  ISETP.NE.AND P0, PT, R8, 0x2, PT ;  /* 0x000000020800780c */ /* 0x000fe20003f05270 */
[----:B------:R-:W-:Y:S06]  /*3240*/  UGETNEXTWORKID.BROADCAST [UR8], [UR9] ;  /* 0x00000000080073ca */ /* 0x000fec0008000100 */
[----:B------:R-:W-:Y:S02]  /*3250*/  USEL UR7, URZ, 0x1, UP0 ;  /* 0x00000001ff077887 */ /* 0x000fe40008000000 */
[----:B------:R-:W-:-:S04]  /*3260*/  USEL UR5, UR4, URZ, UP0 ;  /* 0x000000ff04057287 */ /* 0x000fc80008000000 */
[----:B------:R-:W-:Y:S02]  /*3270*/  LOP3.LUT R12, R12, UR7, RZ, 0x3c, !PT ;  /* 0x000000070c0c7c12 */ /* 0x000fe4000f8e3cff */
[----:B-1----:R-:W-:-:S04]  /*3280*/  SHF.L.U32 R5, R10, 0x1f, RZ ;  /* 0x0000001f0a057819 */ /* 0x002fc800000006ff */
[----:B------:R-:W1:Y:S02]  /*3290*/  SYNCS.PHASECHK.TRANS64.TRYWAIT P1, [R0+URZ+0x100], R5 ;  /* 0x00010005000075a7 */ /* 0x000e6400080211ff */
[----:B-1----:R-:W-:Y:S05]  /*32a0*/  @!P1 BRA `(.L_x_58) ;  /* 0x0000009400149947 */ /* 0x002fea0003800000 */
.L_x_179:
[C---:B------:R-:W-:Y:S01]  /*32b0*/  LEA R4, R11.reuse, UR6, 0x4 ;  /* 0x000000060b047c11 */ /* 0x040fe2000f8e20ff */
[----:B-1----:R-:W-:Y:S01]  /*32c0*/  VIADD R0, R0, 0x110 ;  /* 0x0000011000007836 */ /* 0x002fe20000000000 */
[----:B------:R-:W-:Y:S01]  /*32d0*/  SEL R8, R8, RZ, P0 ;  /* 0x000000ff08087207 */ /* 0x000fe20000000000 */
[----:B------:R-:W-:-:S03]  /*32e0*/  VIADD R11, R11, 0x1 ;  /* 0x000000010b0b7836 */ /* 0x000fc60000000000 */
[----:B------:R-:W1:Y:S01]  /*32f0*/  LDS.128 R4, [R4+0x170] ;  /* 0x0001700004047984 */ /* 0x000e620000000c00 */
[----:B------:R-:W-:Y:S02]  /*3300*/  PRMT R0, RZ, 0x654, R0 ;  /* 0x00000654ff007816 */ /* 0x000fe40000000000 */
[C---:B------:R-:W-:Y:S01]  /*3310*/  ISETP.NE.AND P1, PT, R11.reuse, 0x2, PT ;  /* 0x000000020b00780c */ /* 0x040fe20003f25270 */
[----:B------:R-:W-:Y:S01]  /*3320*/  @!PT LDS RZ, [RZ] ;  /* 0x00000000fffff984 */ /* 0x000fe20000000800 */
[----:B------:R-:W-:Y:S01]  /*3330*/  @!PT LDS RZ, [RZ] ;  /* 0x00000000fffff984 */ /* 0x000fe20000000800 */
[----:B------:R-:W-:Y:S01]  /*3340*/  @!PT LDS RZ, [RZ] ;  /* 0x00000000fffff984 */ /* 0x000fe20000000800 */
[----:B------:R-:W-:Y:S01]  /*3350*/  @!PT LDS RZ, [RZ] ;  /* 0x00000000fffff984 */ /* 0x000fe20000000800 */
[----:B------:R2:W-:Y:S06]  /*3360*/  MEMBAR.ALL.CTA ;  /* 0x0000000000007992 */ /* 0x0005ec0000008000 */
[----:B--2---:R-:W2:Y:S01]  /*3370*/  FENCE.VIEW.ASYNC.S ;  /* 0x00000000000073c6 */ /* 0x004ea20000000000 */
[----:B------:R-:W-:Y:S01]  /*3380*/  SEL R11, R11, RZ, P1 ;  /* 0x000000ff0b0b7207 */ /* 0x000fe20000800000 */
[----:B--2---:R2:W-:Y:S01]  /*3390*/  SYNCS.ARRIVE.TRANS64.RED.A1T0 RZ, [R0+URZ], RZ ;  /* 0x000000ff00ff79a7 */ /* 0x0045e200081004ff */
[----:B-1----:R-:W-:-:S02]  /*33a0*/  LOP3.LUT P3, RZ, R6, 0x1, RZ, 0xc0, !PT ;  /* 0x0000000106ff7812 */ /* 0x002fc4000786c0ff */
[----:B------:R-:W-:-:S04]  /*33b0*/  SEL R5, RZ, 0x1, P1 ;  /* 0x00000001ff057807 */ /* 0x000fc80000800000 */
[----:B------:R-:W-:Y:S02]  /*33c0*/  LOP3.LUT R10, R10, R5, RZ, 0x3c, !PT ;  /* 0x000000050a0a7212 */ /* 0x000fe400078e3cff */
[----:B--2---:R-:W-:-:S04]  /*33d0*/  SEL R0, RZ, 0x1, P0 ;  /* 0x00000001ff007807 */ /* 0x004fc80000000000 */
[----:B------:R-:W-:Y:S01]  /*33e0*/  LOP3.LUT R9, R9, R0, RZ, 0x3c, !PT ;  /* 0x0000000009097212 */ /* 0x000fe200078e3cff */
[----:B------:R-:W-:Y:S06]  /*33f0*/  @P3 BRA `(.L_x_59) ;  /* 0xfffffffc002c3947 */ /* 0x000fec000383ffff */
[----:B------:R-:W-:Y:S01]  /*3400*/  ULEA UR4, UR5, UR6, 0x3 ;  /* 0x0000000605047291 */ /* 0x000fe2000f8e18ff */
[----:B------:R-:W-:-:S08]  /*3410*/  SHF.L.U32 R3, R12, 0x1f, RZ ;  /* 0x0000001f0c037819 */ /* 0x000fd000000006ff */
[----:B------:R-:W1:Y:S02]  /*3420*/  SYNCS.PHASECHK.TRANS64 P0, [UR4+0x110], R3 ;  /* 0x00011003ff0075a7 */ /* 0x000e640008001004 */
[----:B-1----:R-:W-:Y:S05]  /*3430*/  @P0 BRA `(.L_x_60) ;  /* 0x0000000000080947 */ /* 0x002fea0003800000 */
[----:B------:R-:W1:Y:S02]  /*3440*/  SYNCS.PHASECHK.TRANS64.TRYWAIT P0, [UR4+0x110], R3 ;  /* 0x00011003ff0075a7 */ /* 0x000e640008001104 */
[----:B-1----:R-:W-:Y:S05]  /*3450*/  @!P0 BRA `(.L_x_61) ;  /* 0x0000009000bc8947 */ /* 0x002fea0003800000 */
.L_x_60:
[----:B------:R-:W-:-:S04]  /*3460*/  UIADD3 UR7, UPT, UPT, UR5, 0x1, URZ ;  /* 0x0000000105077890 */ /* 0x000fc8000fffe0ff */
[----:B------:R-:W-:-:S04]  /*3470*/  UISETP.NE.AND UP0, UPT, UR7, 0x2, UPT ;  /* 0x000000020700788c */ /* 0x000fc8000bf05270 */
[----:B------:R-:W-:Y:S02]  /*3480*/  USEL UR8, URZ, 0x1, UP0 ;  /* 0x00000001ff087887 */ /* 0x000fe40008000000 */
[----:B------:R-:W-:-:S04]  /*3490*/  USEL UR7, UR7, URZ, UP0 ;  /* 0x000000ff07077287 */ /* 0x000fc80008000000 */
[----:B------:R-:W-:Y:S01]  /*34a0*/  ULEA UR7, UR7, UR6, 0x3 ;  /* 0x0000000607077291 */ /* 0x000fe2000f8e18ff */
[----:B-1----:R-:W-:-:S04]  /*34b0*/  LOP3.LUT R3, R12, UR8, RZ, 0x3c, !PT ;  /* 0x000000080c037c12 */ /* 0x002fc8000f8e3cff */
[----:B------:R-:W-:-:S04]  /*34c0*/  SHF.L.U32 R0, R3, 0x1f, RZ ;  /* 0x0000001f03007819 */ /* 0x000fc800000006ff */
[----:B------:R-:W1:Y:S02]  /*34d0*/  SYNCS.PHASECHK.TRANS64 P0, [UR7+0x110], R0 ;  /* 0x00011000ff0075a7 */ /* 0x000e640008001007 */
[----:B-1----:R-:W-:Y:S05]  /*34e0*/  @P0 EXIT ;  /* 0x000000000000094d */ /* 0x002fea0003800000 */
[----:B------:R-:W-:Y:S02]  /*34f0*/  SHF.L.U32 R3, R3, 0x1f, RZ ;  /* 0x0000001f03037819 */ /* 0x000fe400000006ff */
[----:B------:R-:W-:-:S07]  /*3500*/  MOV R0, UR7 ;  /* 0x0000000700007c02 */ /* 0x000fce0008000f00 */
.L_x_62:
[----:B-1----:R1:W2:Y:S02]  /*3510*/  SYNCS.PHASECHK.TRANS64.TRYWAIT P0, [R0+URZ+0x110], R3 ;  /* 0x00011003000075a7 */ /* 0x0022a400080011ff */
[----:B--2---:R-:W-:Y:S05]  /*3520*/  @!P0 NANOSLEEP.SYNCS 0x989680 ;  /* 0x009896800000895d */ /* 0x004fea0003900000 */
[----:B------:R-:W2:Y:S02]  /*3530*/  @!P0 SYNCS.PHASECHK.TRANS64 P0, [R0+URZ+0x110], R3 ;  /* 0x00011003000085a7 */ /* 0x000ea400080010ff */
[----:B--2---:R-:W-:Y:S05]  /*3540*/  @P0 EXIT ;  /* 0x000000000000094d */ /* 0x004fea0003800000 */
[----:B------:R-:W-:Y:S05]  /*3550*/  BRA `(.L_x_62) ;  /* 0xfffffffc00ec7947 */ /* 0x000fea000383ffff */
.L_x_55:
[----:B------:R-:W-:Y:S05]  /*3560*/  BRA.U UP4, `(.L_x_63) ;  /* 0x0000001104587547 */ /* 0x000fea000b800000 */
[----:B------:R-:W-:Y:S01]  /*3570*/  UMOV UR4, 0x40 ;  /* 0x0000004000047882 */ /* 0x000fe20000000000 */
[----:B------:R-:W-:Y:S01]  /*3580*/  NOP ;  /* 0x0000000000007918 */ /* 0x000fe20000000000 */
[----:B------:R-:W-:Y:S01]  /*3590*/  ULEA UR5, UR45, UR4, 0x18 ;  /* 0x000000042d057291 */ /* 0x000fe2000f8ec0ff */
[----:B------:R-:W-:Y:S02]  /*35a0*/  UMOV UR6, 0x400 ;  /* 0x0000040000067882 */ /* 0x000fe40000000000 */
[----:B------:R-:W-:-:S06]  /*35b0*/  ULEA UR6, UR45, UR6, 0x18 ;  /* 0x000000062d067291 */ /* 0x000fcc000f8ec0ff */
[----:B------:R-:W1:Y:S02]  /*35c0*/  LDS.U8 R3, [UR5+0x1c] ;  /* 0x00001c05ff037984 */ /* 0x000e640008000000 */
[----:B-1----:R-:W-:-:S13]  /*35d0*/  ISETP.NE.AND P0, PT, R3, RZ, PT ;  /* 0x000000ff0300720c */ /* 0x002fda0003f05270 */
[----:B------:R-:W-:Y:S05]  /*35e0*/  @P0 BRA `(.L_x_64) ;  /* 0x0000000400080947 */ /* 0x000fea0003800000 */
[----:B------:R-:W-:Y:S02]  /*35f0*/  UISETP.NE.U32.AND UP1, UPT, UR33, 0x1, UPT ;  /* 0x000000012100788c */ /* 0x000fe4000bf25070 */
[----:B------:R-:W-:-:S07]  /*3600*/  UIADD3 UR7, UPT, UPT, UR5, 0x8, URZ ;  /* 0x0000000805077890 */ /* 0x000fce000fffe0ff */
[----:B------:R-:W-:Y:S05]  /*3610*/  BRA.U !UP1, `(.L_x_65) ;  /* 0x00000001099c7547 */ /* 0x000fea000b800000 */
[----:B------:R-:W-:Y:S01]  /*3620*/  ELECT P0, URZ, PT ;  /* 0x0000000000ff782f */ /* 0x000fe20003800000 */
[----:B------:R-:W-:-:S12]  /*3630*/  BSSY B0, `(.L_x_65) ;  /* 0x0000025000007945 */ /* 0x000fd80003800000 */
[----:B------:R-:W-:Y:S05]  /*3640*/  @!P0 BRA `(.L_x_66) ;  /* 0x00000000008c8947 */ /* 0x000fea0003800000 */
[----:B------:R-:W-:-:S05]  /*3650*/  UMOV UR4, 0x10 ;  /* 0x0000001000047882 */ /* 0x000fca0000000000 */
[----:B------:R-:W-:Y:S04]  /*3660*/  DEPBAR.LE SB1, 0x36 ;  /* 0x00009d800000791a */ /* 0x000fe80000000000 */
[----:B------:R-:W1:Y:S02]  /*3670*/  UTCATOMSWS.2CTA.FIND_AND_SET.ALIGN UP0, UR4, UR4 ;  /* 0x00000004000475e3 */ /* 0x000e640008200800 */
[----:B-1----:R-:W-:Y:S01]  /*3680*/  MOV R10, UR4 ;  /* 0x00000004000a7c02 */ /* 0x002fe20008000f00 */
[----:B------:R-:W-:Y:S06]  /*3690*/  BRA.U UP0, `(.L_x_67) ;  /* 0x0000000100187547 */ /* 0x000fec000b800000 */
.L_x_68:
[----:B------:R-:W-:Y:S05]  /*36a0*/  NANOSLEEP 0x64 ;  /* 0x000000640000795d */ /* 0x000fea0003800000 */
[----:B------:R-:W-:-:S05]  /*36b0*/  UMOV UR4, 0x10 ;  /* 0x0000001000047882 */ /* 0x000fca0000000000 */
[----:B------:R-:W-:Y:S04]  /*36c0*/  DEPBAR.LE SB1, 0x36 ;  /* 0x00009d800000791a */ /* 0x000fe80000000000 */
[----:B------:R-:W1:Y:S02]  /*36d0*/  UTCATOMSWS.2CTA.FIND_AND_SET.ALIGN UP0, UR4, UR4 ;  /* 0x00000004000475e3 */ /* 0x000e640008200800 */
[----:B-1----:R-:W-:Y:S01]  /*36e0*/  MOV R10, UR4 ;  /* 0x00000004000a7c02 */ /* 0x002fe20008000f00 */
[----:B------:R-:W-:Y:S05]  /*36f0*/  BRA.U !UP0, `(.L_x_68) ;  /* 0xfffffffd08e87547 */ /* 0x000fea000b83ffff */
.L_x_67:
[----:B------:R-:W1:Y:S01]  /*3700*/  LDS R6, [UR5+0x10] ;  /* 0x00001005ff067984 */ /* 0x000e620008000800 */
[----:B------:R-:W-:Y:S01]  /*3710*/  IMAD.U32 R3, RZ, RZ, UR6 ;  /* 0x00000006ff037e24 */ /* 0x000fe2000f8e00ff */
[----:B------:R-:W-:-:S03]  /*3720*/  MOV R4, UR34 ;  /* 0x0000002200047c02 */ /* 0x000fc60008000f00 */
[----:B------:R-:W-:Y:S01]  /*3730*/  VIADD R3, R3, 0x190 ;  /* 0x0000019003037836 */ /* 0x000fe20000000000 */
[----:B-1----:R-:W-:-:S04]  /*3740*/  SHF.L.U32 R6, R6, 0x1f, RZ ;  /* 0x0000001f06067819 */ /* 0x002fc800000006ff */
[----:B------:R-:W1:Y:S02]  /*3750*/  SYNCS.PHASECHK.TRANS64.TRYWAIT P0, [UR5+0x8], R6 ;  /* 0x00000806ff0075a7 */ /* 0x000e640008001105 */
[----:B-1----:R-:W-:Y:S05]  /*3760*/  @P0 BRA `(.L_x_69) ;  /* 0x0000000000080947 */ /* 0x002fea0003800000 */
[----:B------:R-:W1:Y:S02]  /*3770*/  SYNCS.PHASECHK.TRANS64.TRYWAIT P0, [UR5+0x8], R6 ;  /* 0x00000806ff0075a7 */ /* 0x000e640008001105 */
[----:B-1----:R-:W-:Y:S05]  /*3780*/  @!P0 BRA `(.L_x_70) ;  /* 0x0000009000088947 */ /* 0x002fea0003800000 */
.L_x_69:
[----:B------:R-:W-:Y:S01]  /*3790*/  PRMT R4, R4, 0x654, R3 ;  /* 0x0000065404047816 */ /* 0x000fe20000000003 */
[----:B------:R-:W-:Y:S01]  /*37a0*/  HFMA2 R3, -RZ, RZ, 0, 5.9604644775390625e-08 ;  /* 0x00000001ff037431 */ /* 0x000fe200000001ff */
[----:B------:R-:W-:Y:S01]  /*37b0*/  UPRMT UR4, UR34, 0x654, UR7 ;  /* 0x0000065422047896 */ /* 0x000fe20008000007 */
[----:B------:R-:W-:Y:S02]  /*37c0*/  IMAD.MOV.U32 R7, RZ, RZ, 0xffff ;  /* 0x0000ffffff077424 */ /* 0x000fe400078e00ff */
[----:B-1----:R-:W-:Y:S02]  /*37d0*/  IMAD.MOV.U32 R6, RZ, RZ, 0x4 ;  /* 0x00000004ff067424 */ /* 0x002fe400078e00ff */
[----:B------:R-:W-:Y:S01]  /*37e0*/  IMAD.SHL.U32 R9, R10, 0x20, RZ ;  /* 0x000000200a097824 */ /* 0x000fe200078e00ff */
[----:B------:R-:W-:Y:S02]  /*37f0*/  MOV R5, UR4 ;  /* 0x0000000400057c02 */ /* 0x000fe40008000f00 */
[-C--:B------:R-:W-:Y:S01]  /*3800*/  SHF.L.U32 R8, R7, R10.reuse, RZ ;  /* 0x0000000a07087219 */ /* 0x080fe200000006ff */
[----:B------:R1:W-:Y:S01]  /*3810*/  SYNCS.ARRIVE.TRANS64.RED RZ, [UR4], R6 ;  /* 0x00000006ffff79a7 */ /* 0x0003e20008000404 */
[----:B------:R-:W-:Y:S01]  /*3820*/  SHF.L.U32 R7, R3, R10, RZ ;  /* 0x0000000a03077219 */ /* 0x000fe200000006ff */
[----:B------:R1:W-:Y:S04]  /*3830*/  STS [UR6+0x190], R9 ;  /* 0x00019009ff007988 */ /* 0x0003e80008000806 */
[----:B------:R1:W-:Y:S04]  /*3840*/  STAS [R4.64], R10 ;  /* 0x0000000a04007dbd */ /* 0x0003e8000c0008ff */
[----:B------:R1:W-:Y:S04]  /*3850*/  ATOMS.OR RZ, [UR5+0x14], R8 ;  /* 0x00001408ffff798c */ /* 0x0003e8000b000005 */
[----:B------:R1:W-:Y:S04]  /*3860*/  ATOMS.OR RZ, [UR5+0x18], R7 ;  /* 0x00001807ffff798c */ /* 0x0003e8000b000005 */
[----:B------:R1:W-:Y:S02]  /*3870*/  ATOMS.XOR RZ, [UR5+0x10], R3 ;  /* 0x00001003ffff798c */ /* 0x0003e4000b800005 */
.L_x_66:
[----:B------:R-:W-:Y:S05]  /*3880*/  BSYNC B0 ;  /* 0x0000000000007941 */ /* 0x000fea0003800000 */
.L_x_65:
[----:B------:R-:W-:Y:S05]  /*3890*/  BRA.U UP1, `(.L_x_71) ;  /* 0x00000001016c7547 */ /* 0x000fea000b800000 */
[----:B------:R-:W-:-:S03]  /*38a0*/  UMOV UR4, 0xffffffff ;  /* 0xffffffff00047882 */ /* 0x000fc60000000000 */
[----:B------:R-:W-:Y:S05]  /*38b0*/  BRA.DIV UR4, `(.L_x_72) ;  /* 0x0000008e04d47947 */ /* 0x000fea000b800000 */
[----:B------:R-:W-:-:S13]  /*38c0*/  ELECT P0, URZ, PT ;  /* 0x0000000000ff782f */ /* 0x000fda0003800000 */
.L_x_183:
[----:B------:R-:W-:Y:S05]  /*38d0*/  @!P0 BRA `(.L_x_71) ;  /* 0x00000000005c8947 */ /* 0x000fea0003800000 */
[----:B-1----:R-:W1:Y:S02]  /*38e0*/  LDS R4, [UR5+0x10] ;  /* 0x00001005ff047984 */ /* 0x002e640008000800 */
[----:B-1----:R-:W-:-:S04]  /*38f0*/  SHF.L.U32 R4, R4, 0x1f, RZ ;  /* 0x0000001f04047819 */ /* 0x002fc800000006ff */
[----:B------:R-:W1:Y:S02]  /*3900*/  SYNCS.PHASECHK.TRANS64.TRYWAIT P0, [UR5+0x8], R4 ;  /* 0x00000804ff0075a7 */ /* 0x000e640008001105 */
[----:B-1----:R-:W-:Y:S05]  /*3910*/  @P0 BRA `(.L_x_73) ;  /* 0x0000000000080947 */ /* 0x002fea0003800000 */
[----:B------:R-:W1:Y:S02]  /*3920*/  SYNCS.PHASECHK.TRANS64.TRYWAIT P0, [UR5+0x8], R4 ;  /* 0x00000804ff0075a7 */ /* 0x000e640008001105 */
[----:B-1----:R-:W-:Y:S05]  /*3930*/  @!P0 BRA `(.L_x_74) ;  /* 0x0000008c00d88947 */ /* 0x002fea0003800000 */
.L_x_73:
[----:B------:R-:W2:Y:S01]  /*3940*/  LDS R6, [UR6+0x190] ;  /* 0x00019006ff067984 */ /* 0x000ea20008000800 */
[----:B-1----:R-:W-:Y:S02]  /*3950*/  HFMA2 R3, -RZ, RZ, 0, 5.9604644775390625e-08 ;  /* 0x00000001ff037431 */ /* 0x002fe400000001ff */
[----:B------:R-:W-:Y:S01]  /*3960*/  IMAD.MOV.U32 R4, RZ, RZ, 0xffff ;  /* 0x0000ffffff047424 */ /* 0x000fe200078e00ff */
[----:B------:R-:W-:Y:S01]  /*3970*/  UPRMT UR4, UR34, 0x654, UR7 ;  /* 0x0000065422047896 */ /* 0x000fe20008000007 */
[----:B--2---:R-:W-:-:S03]  /*3980*/  IMAD.SHL.U32 R5, R6, 0x20, RZ ;  /* 0x0000002006057824 */ /* 0x004fc600078e00ff */
[-C--:B------:R-:W-:Y:S02]  /*3990*/  SHF.L.U32 R4, R4, R6.reuse, RZ ;  /* 0x0000000604047219 */ /* 0x080fe400000006ff */
[----:B------:R-:W-:Y:S01]  /*39a0*/  SHF.L.U32 R6, R3, R6, RZ ;  /* 0x0000000603067219 */ /* 0x000fe200000006ff */
[----:B------:R2:W-:Y:S04]  /*39b0*/  STS [UR6+0x190], R5 ;  /* 0x00019005ff007988 */ /* 0x0005e80008000806 */
[----:B------:R2:W-:Y:S04]  /*39c0*/  ATOMS.OR RZ, [UR5+0x14], R4 ;  /* 0x00001404ffff798c */ /* 0x0005e8000b000005 */
[----:B------:R2:W-:Y:S01]  /*39d0*/  ATOMS.OR RZ, [UR5+0x18], R6 ;  /* 0x00001806ffff798c */ /* 0x0005e2000b000005 */
[----:B------:R-:W-:Y:S03]  /*39e0*/  SYNCS.ARRIVE.TRANS64.RED.A1T0 RZ, [UR4], RZ ;  /* 0x000000ffffff79a7 */ /* 0x000fe60008100404 */
[----:B------:R2:W-:Y:S01]  /*39f0*/  ATOMS.XOR RZ, [UR5+0x10], R3 ;  /* 0x00001003ffff798c */ /* 0x0005e2000b800005 */
[----:B------:R-:W-:Y:S05]  /*3a00*/  BRA `(.L_x_71) ;  /* 0x0000000000107947 */ /* 0x000fea0003800000 */
.L_x_64:
[----:B------:R-:W-:Y:S02]  /*3a10*/  MOV R3, 0xffffffff ;  /* 0xffffffff00037802 */ /* 0x000fe40000000f00 */
[----:B------:R-:W-:-:S03]  /*3a20*/  MOV R4, 0x3a50 ;  /* 0x00003a5000047802 */ /* 0x000fc60000000f00 */
[----:B------:R1:W-:Y:S04]  /*3a30*/  STS [UR6+0x190], R3 ;  /* 0x00019003ff007988 */ /* 0x0003e80008000806 */
[----:B-1---5:R-:W-:Y:S05]  /*3a40*/  CALL.REL.NOINC `($__internal_1_$__cuda_sm10x_tcgen05_guardrail_trap_phase_invalid_during_alloc) ;  /* 0x0000009400787944 */ /* 0x022fea0003c00000 */
.L_x_71:
[----:B------:R-:W-:Y:S05]  /*3a50*/  WARPSYNC.ALL ;  /* 0x0000000000007948 */ /* 0x000fea0003800000 */
[----:B------:R-:W3:Y:S01]  /*3a60*/  S2UR UR4, SR_CgaCtaId ;  /* 0x00000000000479c3 */ /* 0x000ee20000008800 */
[----:B------:R-:W-:Y:S01]  /*3a70*/  UMOV UR17, 0x400 ;  /* 0x0000040000117882 */ /* 0x000fe20000000000 */
[----:B------:R-:W-:-:S06]  /*3a80*/  NOP ;  /* 0x0000000000007918 */ /* 0x000fcc0000000000 */
[----:B------:R-:W-:Y:S06]  /*3a90*/  BAR.ARV 0x6, 0xa0 ;  /* 0x0182800000007b1d */ /* 0x000fec0000002000 */
[----:B------:R-:W4:Y:S01]  /*3aa0*/  LDCU UR6, c[0x0][0x38c] ;  /* 0x00007180ff0677ac */ /* 0x000f220008000800 */
[----:B------:R-:W-:Y:S01]  /*3ab0*/  LOP3.LUT R0, R0, 0xffff, RZ, 0xc0, !PT ;  /* 0x0000ffff00007812 */ /* 0x000fe200078ec0ff */
[----:B-1----:R-:W-:Y:S01]  /*3ac0*/  IMAD.MOV.U32 R9, RZ, RZ, 0x1 ;  /* 0x00000001ff097424 */ /* 0x002fe200078e00ff */
[----:B------:R-:W-:Y:S01]  /*3ad0*/  LOP3.LUT R2, R2, 0xffff, RZ, 0xc0, !PT ;  /* 0x0000ffff02027812 */ /* 0x000fe200078ec0ff */
[----:B------:R-:W-:Y:S01]  /*3ae0*/  IMAD.MOV.U32 R8, RZ, RZ, RZ ;  /* 0x000000ffff087224 */ /* 0x000fe200078e00ff */
[----:B------:R-:W-:Y:S01]  /*3af0*/  R2UR UR30, R0 ;  /* 0x00000000001e72ca */ /* 0x000fe200000e0000 */
[----:B------:R-:W-:Y:S01]  /*3b00*/  UMOV UR24, URZ ;  /* 0x000000ff00187c82 */ /* 0x000fe20008000000 */
[----:B------:R-:W-:Y:S01]  /*3b10*/  R2UR UR20, R2 ;  /* 0x00000000021472ca */ /* 0x000fe200000e0000 */
[----:B------:R-:W-:Y:S01]  /*3b20*/  UMOV UR15, URZ ;  /* 0x000000ff000f7c82 */ /* 0x000fe20008000000 */
[----:B------:R-:W-:Y:S01]  /*3b30*/  UMOV UR14, URZ ;  /* 0x000000ff000e7c82 */ /* 0x000fe20008000000 */
[----:B---3--:R-:W-:-:S02]  /*3b40*/  ULEA UR17, UR4, UR17, 0x18 ;  /* 0x0000001104117291 */ /* 0x008fc4000f8ec0ff */
[----:B------:R-:W-:Y:S02]  /*3b50*/  UISETP.NE.AND UP3, UPT, UR33, URZ, UPT ;  /* 0x000000ff2100728c */ /* 0x000fe4000bf65270 */
[----:B------:R-:W-:Y:S02]  /*3b60*/  UIADD3 UR5, UPT, UPT, UR17, 0xc400, URZ ;  /* 0x0000c40011057890 */ /* 0x000fe4000fffe0ff */
[----:B------:R-:W-:Y:S02]  /*3b70*/  UIADD3 UR4, UPT, UPT, UR17, 0x22400, URZ ;  /* 0x0002240011047890 */ /* 0x000fe4000fffe0ff */
[----:B----4-:R-:W-:Y:S01]  /*3b80*/  UIADD3 UR6, UPT, UPT, UR6, 0x3f, URZ ;  /* 0x0000003f06067890 */ /* 0x010fe2000fffe0ff */
[----:B--2---:R-:W1:Y:S01]  /*3b90*/  LDS R3, [UR17+0x190] ;  /* 0x00019011ff037984 */ /* 0x004e620008000800 */
[----:B------:R-:W-:Y:S02]  /*3ba0*/  USHF.R.U32.HI UR5, URZ, 0x4, UR5 ;  /* 0x00000004ff057899 */ /* 0x000fe40008011605 */
[----:B------:R-:W-:-:S02]  /*3bb0*/  USHF.R.S32.HI UR25, URZ, 0x1f, UR6 ;  /* 0x0000001fff197899 */ /* 0x000fc40008011406 */
[----:B------:R-:W-:Y:S02]  /*3bc0*/  USHF.R.U32.HI UR4, URZ, 0x4, UR4 ;  /* 0x00000004ff047899 */ /* 0x000fe40008011604 */
[----:B------:R-:W-:Y:S02]  /*3bd0*/  ULEA.HI UR25, UR25, UR6, URZ, 0x6 ;  /* 0x0000000619197291 */ /* 0x000fe4000f8f30ff */
[----:B------:R-:W-:Y:S02]  /*3be0*/  ULOP3.LUT UR5, UR5, 0x3fff, URZ, 0xc0, !UPT ;  /* 0x00003fff05057892 */ /* 0x000fe4000f8ec0ff */
[----:B------:R-:W-:Y:S02]  /*3bf0*/  USHF.R.S32.HI UR25, URZ, 0x6, UR25 ;  /* 0x00000006ff197899 */ /* 0x000fe40008011419 */
[----:B------:R-:W-:Y:S02]  /*3c00*/  ULOP3.LUT UR22, UR4, 0x3fff, URZ, 0xc0, !UPT ;  /* 0x00003fff04167892 */ /* 0x000fe4000f8ec0ff */
[----:B------:R-:W-:-:S02]  /*3c10*/  UISETP.LT.AND UP0, UPT, UR25, 0x1, UPT ;  /* 0x000000011900788c */ /* 0x000fc4000bf01270 */
[----:B------:R-:W-:Y:S02]  /*3c20*/  ULOP3.LUT UR21, UR5, 0x10000, URZ, 0xfc, !UPT ;  /* 0x0001000005157892 */ /* 0x000fe4000f8efcff */
[----:B------:R-:W-:Y:S02]  /*3c30*/  ULOP3.LUT UR22, UR22, 0x10000, URZ, 0xfc, !UPT ;  /* 0x0001000016167892 */ /* 0x000fe4000f8efcff */
[----:B------:R-:W-:Y:S01]  /*3c40*/  USEL UR31, UR25, 0x1, !UP0 ;  /* 0x00000001191f7887 */ /* 0x000fe2000c000000 */
[----:B------:R-:W-:Y:S01]  /*3c50*/  UMOV UR28, 0x0 ;  /* 0x00000000001c7882 */ /* 0x000fe20000000000 */
[----:B------:R-:W-:Y:S01]  /*3c60*/  UMOV UR29, 0x10400490 ;  /* 0x10400490001d7882 */ /* 0x000fe20000000000 */
[----:B------:R-:W-:Y:S01]  /*3c70*/  UMOV UR26, 0x0 ;  /* 0x00000000001a7882 */ /* 0x000fe20000000000 */
[----:B------:R-:W-:Y:S01]  /*3c80*/  UMOV UR27, 0x10400490 ;  /* 0x10400490001b7882 */ /* 0x000fe20000000000 */
[----:B-1----:R-:W-:Y:S02]  /*3c90*/  R2UR UR32, R3 ;  /* 0x00000000032072ca */ /* 0x002fe400000e0000 */
[----:B------:R-:W-:-:S13]  /*3ca0*/  CS2R R2, SRZ ;  /* 0x0000000000027805 */ /* 0x000fda000001ff00 */
.L_x_82:
[C---:B------:R-:W-:Y:S02]  /*3cb0*/  LEA R0, R8.reuse, UR17, 0x3 ;  /* 0x0000001108007c11 */ /* 0x040fe4000f8e18ff */
[----:B------:R-:W-:Y:S02]  /*3cc0*/  SHF.L.U32 R5, R3, 0x1f, RZ ;  /* 0x0000001f03057819 */ /* 0x000fe400000006ff */
[----:B------:R-:W-:Y:S02]  /*3cd0*/  LEA R4, R8, UR17, 0x4 ;  /* 0x0000001108047c11 */ /* 0x000fe4000f8e20ff */
[----:B------:R-:W1:Y:S02]  /*3ce0*/  SYNCS.PHASECHK.TRANS64.TRYWAIT P0, [R0+URZ+0x100], R5 ;  /* 0x00010005000075a7 */ /* 0x000e6400080011ff */
[----:B-1-3--:R-:W-:Y:S05]  /*3cf0*/  @!P0 BRA `(.L_x_75) ;  /* 0x0000008c00008947 */ /* 0x00afea0003800000 */
.L_x_184:
[----:B-1----:R-:W1:Y:S01]  /*3d00*/  LDS.128 R4, [R4+0x170] ;  /* 0x0001700004047984 */ /* 0x002e620000000c00 */
[----:B------:R-:W-:Y:S02]  /*3d10*/  VIADD R0, R0, 0x110 ;  /* 0x0000011000007836 */ /* 0x000fe40000000000 */
[----:B------:R-:W-:Y:S01]  /*3d20*/  VIADD R8, R8, 0x1 ;  /* 0x0000000108087836 */ /* 0x000fe20000000000 */
[----:B------:R-:W-:Y:S01]  /*3d30*/  @!PT LDS RZ, [RZ] ;  /* 0x00000000fffff984 */ /* 0x000fe20000000800 */
[----:B------:R-:W-:Y:S01]  /*3d40*/  @!PT LDS RZ, [RZ] ;  /* 0x00000000fffff984 */ /* 0x000fe20000000800 */
[----:B------:R-:W-:Y:S01]  /*3d50*/  @!PT LDS RZ, [RZ] ;  /* 0x00000000fffff984 */ /* 0x000fe20000000800 */
[----:B------:R-:W-:Y:S01]  /*3d60*/  @!PT LDS RZ, [RZ] ;  /* 0x00000000fffff984 */ /* 0x000fe20000000800 */
[----:B------:R2:W-:Y:S06]  /*3d70*/  MEMBAR.ALL.CTA ;  /* 0x0000000000007992 */ /* 0x0005ec0000008000 */
[----:B--2---:R-:W2:Y:S01]  /*3d80*/  FENCE.VIEW.ASYNC.S ;  /* 0x00000000000073c6 */ /* 0x004ea20000000000 */
[----:B------:R-:W-:-:S04]  /*3d90*/  PRMT R0, RZ, 0x654, R0 ;  /* 0x00000654ff007816 */ /* 0x000fc80000000000 */
[----:B--2---:R2:W-:Y:S01]  /*3da0*/  SYNCS.ARRIVE.TRANS64.RED.A1T0 RZ, [R0+URZ], RZ ;  /* 0x000000ff00ff79a7 */ /* 0x0045e200081004ff */
[----:B-1----:R-:W-:Y:S01]  /*3db0*/  LOP3.LUT P1, RZ, R6, 0x1, RZ, 0xc0, !PT ;  /* 0x0000000106ff7812 */ /* 0x002fe2000782c0ff */
[----:B--2---:R-:W-:-:S12]  /*3dc0*/  BRA.U UP3, `(.L_x_76) ;  /* 0x0000000103e07547 */ /* 0x004fd8000b800000 */
[----:B------:R-:W1:Y:S01]  /*3dd0*/  LDCU UR4, c[0x0][0x38c] ;  /* 0x00007180ff0477ac */ /* 0x000e620008000800 */
[----:B------:R-:W-:Y:S02]  /*3de0*/  PLOP3.LUT P2, PT, PT, PT, PT, 0x80, 0x8 ;  /* 0x000000000008781c */ /* 0x000fe40003f4f070 */
[----:B------:R-:W-:Y:S01]  /*3df0*/  SHF.L.U32 R5, R9, 0x1f, RZ ;  /* 0x0000001f09057819 */ /* 0x000fe200000006ff */
[----:B------:R-:W-:Y:S02]  /*3e00*/  ULEA UR23, UR24, UR17, 0x3 ;  /* 0x0000001118177291 */ /* 0x000fe4000f8e18ff */
[----:B------:R-:W-:Y:S02]  /*3e10*/  ULEA UR18, UR24, UR32, 0x8 ;  /* 0x0000002018127291 */ /* 0x000fe4000f8e40ff */
[----:B-1----:R-:W-:-:S06]  /*3e20*/  UISETP.GE.AND UP0, UPT, UR4, 0x1, UPT ;  /* 0x000000010400788c */ /* 0x002fcc000bf06270 */
[----:B------:R-:W-:-:S05]  /*3e30*/  PLOP3.LUT P0, PT, PT, PT, UP0, 0x80, 0x8 ;  /* 0x000000000008781c */ /* 0x000fca0003f0f008 */
[----:B------:R-:W-:-:S08]  /*3e40*/  @UP0 ULEA UR4, UR15, UR17, 0x3 ;  /* 0x000000110f040291 */ /* 0x000fd0000f8e18ff */
[----:B------:R-:W-:-:S04]  /*3e50*/  @P0 SHF.L.U32 R0, R2, 0x1f, RZ ;  /* 0x0000001f02000819 */ /* 0x000fc800000006ff */
[----:B------:R1:W2:Y:S01]  /*3e60*/  @P0 SYNCS.PHASECHK.TRANS64.TRYWAIT P2, [UR4], R0 ;  /* 0x00000000ff0005a7 */ /* 0x0002a20008041104 */
[----:B------:R-:W3:Y:S02]  /*3e70*/  SYNCS.PHASECHK.TRANS64.TRYWAIT P0, [UR23+0x130], R5 ;  /* 0x00013005ff0075a7 */ /* 0x000ee40008001117 */
[----:B-123--:R-:W-:Y:S05]  /*3e80*/  @!P0 BRA `(.L_x_77) ;  /* 0x0000008800b08947 */ /* 0x00efea0003800000 */
.L_x_186:
[----:B------:R-:W-:Y:S01]  /*3e90*/  UMOV UR19, UR14 ;  /* 0x0000000e00137c82 */ /* 0x000fe20008000000 */
[----:B------:R-:W-:Y:S05]  /*3ea0*/  BRA.U !UP0, `(.L_x_78) ;  /* 0x0000000108987547 */ /* 0x000fea000b800000 */
[----:B------:R-:W-:Y:S02]  /*3eb0*/  UIADD3 UR19, UPT, UPT, UR31, UR14, URZ ;  /* 0x0000000e1f137290 */ /* 0x000fe4000fffe0ff */
[----:B------:R-:W-:Y:S01]  /*3ec0*/  UPLOP3.LUT UP2, UPT, UPT, UPT, UPT, 0x40, 0x4 ;  /* 0x000000000004789c */ /* 0x000fe20003f4e870 */
[----:B------:R-:W-:Y:S01]  /*3ed0*/  UMOV UR16, UR25 ;  /* 0x0000001900107c82 */ /* 0x000fe20008000000 */
[----:B------:R-:W-:-:S09]  /*3ee0*/  UMOV UR6, UR15 ;  /* 0x0000000f00067c82 */ /* 0x000fd20008000000 */
.L_x_81:
[----:B--2---:R-:W-:Y:S01]  /*3ef0*/  ULEA UR5, UR6, UR17, 0x3 ;  /* 0x0000001106057291 */ /* 0x004fe2000f8e18ff */
[----:B---3--:R-:W-:Y:S11]  /*3f00*/  @P2 BRA `(.L_x_79) ;  /* 0x00000000000c2947 */ /* 0x008ff60003800000 */
[----:B-1----:R-:W-:Y:S04]  /*3f10*/  SHF.L.U32 R5, R2, 0x1f, RZ ;  /* 0x0000001f02057819 */ /* 0x002fe800000006ff */
[----:B------:R-:W1:Y:S02]  /*3f20*/  SYNCS.PHASECHK.TRANS64.TRYWAIT P0, [UR5], R5 ;  /* 0x00000005ff0075a7 */ /* 0x000e640008001105 */
[----:B-1----:R-:W-:Y:S05]  /*3f30*/  @!P0 BRA `(.L_x_80) ;  /* 0x00000088009c8947 */ /* 0x002fea0003800000 */
.L_x_79:
[----:B------:R-:W-:Y:S01]  /*3f40*/  UISETP.NE.AND UP0, UPT, UR16, 0x1, UPT ;  /* 0x000000011000788c */ /* 0x000fe2000bf05270 */
[----:B------:R-:W-:Y:S01]  /*3f50*/  PLOP3.LUT P2, PT, PT, PT, PT, 0x80, 0x8 ;  /* 0x000000000008781c */ /* 0x000fe20003f4f070 */
[----:B------:R-:W-:Y:S02]  /*3f60*/  UIADD3 UR4, UPT, UPT, UR6, 0x1, URZ ;  /* 0x0000000106047890 */ /* 0x000fe4000fffe0ff */
[----:B------:R-:W-:Y:S02]  /*3f70*/  ULEA UR12, UR6, UR22, 0x9 ;  /* 0x00000016060c7291 */ /* 0x000fe4000f8e48ff */
[----:B------:R-:W-:Y:S01]  /*3f80*/  UISETP.NE.AND UP1, UPT, UR4, 0xb, UPT ;  /* 0x0000000b0400788c */ /* 0x000fe2000bf25270 */
[----:B------:R-:W-:Y:S01]  /*3f90*/  PLOP3.LUT P0, PT, PT, PT, UP0, 0x80, 0x8 ;  /* 0x000000000008781c */ /* 0x000fe20003f0f008 */
[----:B------:R-:W-:Y:S02]  /*3fa0*/  UIADD3 UR10, UPT, UPT, UR12, 0x2, URZ ;  /* 0x000000020c0a7890 */ /* 0x000fe4000fffe0ff */
[----:B------:R-:W-:Y:S02]  /*3fb0*/  USEL UR7, URZ, 0x1, UP1 ;  /* 0x00000001ff077887 */ /* 0x000fe40008800000 */
[----:B------:R-:W-:Y:S02]  /*3fc0*/  USEL UR15, UR4, URZ, UP1 ;  /* 0x000000ff040f7287 */ /* 0x000fe40008800000 */
[----:B------:R-:W-:Y:S02]  /*3fd0*/  UIADD3 UR14, UPT, UPT, UR14, 0x1, URZ ;  /* 0x000000010e0e7890 */ /* 0x000fe4000fffe0ff */
[----:B------:R-:W-:Y:S01]  /*3fe0*/  @UP0 ULEA UR4, UR15, UR17, 0x3 ;  /* 0x000000110f040291 */ /* 0x000fe2000f8e18ff */
[----:B------:R-:W-:Y:S01]  /*3ff0*/  LOP3.LUT R2, R2, UR7, RZ, 0x3c, !PT ;  /* 0x0000000702027c12 */ /* 0x000fe2000f8e3cff */
[----:B------:R-:W-:Y:S01]  /*4000*/  UIADD3 UR7, UPT, UPT, UR5, 0x58, URZ ;  /* 0x0000005805077890 */ /* 0x000fe2000fffe0ff */
[----:B------:R-:W-:Y:S02]  /*4010*/  UMOV UR13, 0x80004020 ;  /* 0x80004020000d7882 */ /* 0x000fe40000000000 */
[----:B-1----:R-:W-:Y:S01]  /*4020*/  @P0 SHF.L.U32 R0, R2, 0x1f, RZ ;  /* 0x0000001f02000819 */ /* 0x002fe200000006ff */
[----:B------:R-:W-:Y:S01]  /*4030*/  UMOV UR5, 0x80004020 ;  /* 0x8000402000057882 */ /* 0x000fe20000000000 */
[----:B------:R-:W-:Y:S01]  /*4040*/  UMOV UR11, 0x80004020 ;  /* 0x80004020000b7882 */ /* 0x000fe20000000000 */
[----:B------:R-:W-:Y:S01]  /*4050*/  UMOV UR9, 0x80004020 ;  /* 0x8000402000097882 */ /* 0x000fe20000000000 */
[----:B------:R2:W3:Y:S01]  /*4060*/  @P0 SYNCS.PHASECHK.TRANS64.TRYWAIT P2, [UR4], R0 ;  /* 0x00000000ff0005a7 */ /* 0x0004e20008041104 */
[----:B------:R-:W-:Y:S02]  /*4070*/  ULEA UR4, UR6, UR21, 0x9 ;  /* 0x0000001506047291 */ /* 0x000fe4000f8e48ff */
[----:B------:R-:W-:Y:S02]  /*4080*/  UISETP.NE.AND UP0, UPT, UR14, UR19, UPT ;  /* 0x000000130e00728c */ /* 0x000fe4000bf05270 */
[----:B------:R-:W-:Y:S02]  /*4090*/  UIADD3 UR8, UPT, UPT, UR4, 0x2, URZ ;  /* 0x0000000204087890 */ /* 0x000fe4000fffe0ff */
[----:B------:R-:W-:Y:S01]  /*40a0*/  UIADD3 UR16, UPT, UPT, UR16, -0x1, URZ ;  /* 0xffffffff10107890 */ /* 0x000fe2000fffe0ff */
[----:B------:R-:W-:Y:S02]  /*40b0*/  UMOV UR6, UR15 ;  /* 0x0000000f00067c82 */ /* 0x000fe40008000000 */
[----:B------:R2:W-:Y:S01]  /*40c0*/  UTCQMMA.2CTA gdesc[UR4], gdesc[UR12], tmem[UR18], tmem[UR28], idesc[UR29], UP2 ;  /* 0x00ff1c0c040075ea */ /* 0x0005e20009200312 */
[----:B------:R-:W-:Y:S03]  /*40d0*/  UPLOP3.LUT UP2, UPT, UPT, UPT, UPT, 0x80, 0x8 ;  /* 0x000000000008789c */ /* 0x000fe60003f4f070 */
[----:B------:R2:W-:Y:S01]  /*40e0*/  UTCQMMA.2CTA gdesc[UR8], gdesc[UR10], tmem[UR18], tmem[UR26], idesc[UR27], UPT ;  /* 0x00ff1a0a080075ea */ /* 0x0005e2000ba00312 */
[----:B------:R2:W-:Y:S01]  /*40f0*/  UTCBAR.2CTA.MULTICAST [UR7], URZ, UR20 ;  /* 0x000000ff070073e9 */ /* 0x0005e20008200814 */
[----:B------:R-:W-:Y:S06]  /*4100*/  BRA.U UP0, `(.L_x_81) ;  /* 0xfffffffd00787547 */ /* 0x000fec000b83ffff */
.L_x_78:
[----:B--2---:R-:W-:Y:S01]  /*4110*/  UIADD3 UR4, UPT, UPT, UR23, 0x120, URZ ;  /* 0x0000012017047890 */ /* 0x004fe2000fffe0ff */
[----:B------:R-:W-:-:S08]  /*4120*/  UMOV UR14, UR19 ;  /* 0x00000013000e7c82 */ /* 0x000fd00008000000 */
[----:B------:R2:W-:Y:S01]  /*4130*/  UTCBAR.2CTA.MULTICAST [UR4], URZ, UR30 ;  /* 0x000000ff040073e9 */ /* 0x0005e2000820081e */
[----:B------:R-:W-:Y:S02]  /*4140*/  NOP ;  /* 0x0000000000007918 */ /* 0x000fe40000000000 */
.L_x_76:
[----:B--2---:R-:W-:Y:S01]  /*4150*/  UIADD3 UR4, UPT, UPT, UR24, 0x1, URZ ;  /* 0x0000000118047890 */ /* 0x004fe2000fffe0ff */
[----:B------:R-:W-:-:S03]  /*4160*/  ISETP.NE.AND P0, PT, R8, 0x2, PT ;  /* 0x000000020800780c */ /* 0x000fc60003f05270 */
[----:B------:R-:W-:Y:S01]  /*4170*/  UISETP.NE.AND UP0, UPT, UR4, 0x2, UPT ;  /* 0x000000020400788c */ /* 0x000fe2000bf05270 */
[----:B-1----:R-:W-:Y:S02]  /*4180*/  SEL R0, RZ, 0x1, P0 ;  /* 0x00000001ff007807 */ /* 0x002fe40000000000 */
[----:B------:R-:W-:Y:S01]  /*4190*/  SEL R8, R8, RZ, P0 ;  /* 0x000000ff08087207 */ /* 0x000fe20000000000 */
[----:B------:R-:W-:Y:S01]  /*41a0*/  USEL UR5, URZ, 0x1, UP0 ;  /* 0x00000001ff057887 */ /* 0x000fe20008000000 */
[----:B------:R-:W-:Y:S01]  /*41b0*/  LOP3.LUT R3, R3, R0, RZ, 0x3c, !PT ;  /* 0x0000000003037212 */ /* 0x000fe200078e3cff */
[----:B------:R-:W-:-:S04]  /*41c0*/  USEL UR24, UR4, URZ, UP0 ;  /* 0x000000ff04187287 */ /* 0x000fc80008000000 */
[----:B------:R-:W-:Y:S01]  /*41d0*/  LOP3.LUT R9, R9, UR5, RZ, 0x3c, !PT ;  /* 0x0000000509097c12 */ /* 0x000fe2000f8e3cff */
[----:B------:R-:W-:Y:S07]  /*41e0*/  @P1 BRA `(.L_x_82) ;  /* 0xfffffff800b01947 */ /* 0x000fee000383ffff */
[----:B------:R-:W1:Y:S01]  /*41f0*/  S2UR UR8, SR_CgaCtaId ;  /* 0x00000000000879c3 */ /* 0x000e620000008800 */
[----:B------:R-:W-:Y:S01]  /*4200*/  ELECT P0, URZ, PT ;  /* 0x0000000000ff782f */ /* 0x000fe20003800000 */
[----:B------:R-:W-:Y:S01]  /*4210*/  HFMA2 R0, -RZ, RZ, 0, 5.9604644775390625e-08 ;  /* 0x00000001ff007431 */ /* 0x000fe200000001ff */
[----:B------:R-:W-:-:S05]  /*4220*/  UMOV UR4, 0x40 ;  /* 0x0000004000047882 */ /* 0x000fca0000000000 */
[----:B------:R-:W-:Y:S01]  /*4230*/  UVIRTCOUNT.DEALLOC.SMPOOL 0x80 ;  /* 0x000000800000784c */ /* 0x000fe20000000000 */
[----:B------:R-:W-:Y:S02]  /*4240*/  UISETP.NE.AND UP0, UPT, UR33, URZ, UPT ;  /* 0x000000ff2100728c */ /* 0x000fe4000bf05270 */
[----:B-1----:R-:W-:-:S09]  /*4250*/  ULEA UR8, UR8, UR4, 0x18 ;  /* 0x0000000408087291 */ /* 0x002fd2000f8ec0ff */
[----:B------:R1:W-:Y:S01]  /*4260*/  @P0 STS.U8 [UR8+0x1c], R0 ;  /* 0x00001c00ff000988 */ /* 0x0003e20008000008 */
[----:B------:R-:W-:Y:S05]  /*4270*/  BRA.U UP0, `(.L_x_83) ;  /* 0x0000000100587547 */ /* 0x000fea000b800000 */
[----:B------:R-:W-:Y:S01]  /*4280*/  UIADD3 UR5, UPT, UPT, UR17, 0x130, URZ ;  /* 0x0000013011057890 */ /* 0x000fe2000fffe0ff */
[----:B------:R-:W-:-:S03]  /*4290*/  SHF.L.U32 R3, R9, 0x1f, RZ ;  /* 0x0000001f09037819 */ /* 0x000fc600000006ff */
[----:B------:R-:W-:-:S09]  /*42a0*/  ULEA UR4, UR24, UR5, 0x3 ;  /* 0x0000000518047291 */ /* 0x000fd2000f8e18ff */
[----:B------:R-:W2:Y:S02]  /*42b0*/  SYNCS.PHASECHK.TRANS64.TRYWAIT P0, [UR4], R3 ;  /* 0x00000003ff0075a7 */ /* 0x000ea40008001104 */
[----:B--2---:R-:W-:Y:S05]  /*42c0*/  @!P0 BRA `(.L_x_84) ;  /* 0x0000008400d08947 */ /* 0x004fea0003800000 */
.L_x_189:
[----:B------:R-:W-:-:S04]  /*42d0*/  UIADD3 UR4, UPT, UPT, UR24, 0x1, URZ ;  /* 0x0000000118047890 */ /* 0x000fc8000fffe0ff */
[----:B------:R-:W-:-:S04]  /*42e0*/  UISETP.NE.AND UP1, UPT, UR4, 0x2, UPT ;  /* 0x000000020400788c */ /* 0x000fc8000bf25270 */
[----:B------:R-:W-:Y:S02]  /*42f0*/  USEL UR6, URZ, 0x1, UP1 ;  /* 0x00000001ff067887 */ /* 0x000fe40008800000 */
[----:B------:R-:W-:-:S04]  /*4300*/  USEL UR4, UR4, URZ, UP1 ;  /* 0x000000ff04047287 */ /* 0x000fc80008800000 */
[----:B------:R-:W-:Y:S01]  /*4310*/  ULEA UR4, UR4, UR5, 0x3 ;  /* 0x0000000504047291 */ /* 0x000fe2000f8e18ff */
[----:B-1----:R-:W-:-:S04]  /*4320*/  LOP3.LUT R3, R9, UR6, RZ, 0x3c, !PT ;  /* 0x0000000609037c12 */ /* 0x002fc8000f8e3cff */
[----:B------:R-:W-:Y:S01]  /*4330*/  SHF.L.U32 R3, R3, 0x1f, RZ ;  /* 0x0000001f03037819 */ /* 0x000fe200000006ff */
[----:B------:R-:W-:-:S04]  /*4340*/  IMAD.U32 R0, RZ, RZ, UR4 ;  /* 0x00000004ff007e24 */ /* 0x000fc8000f8e00ff */
[----:B------:R1:W2:Y:S03]  /*4350*/  SYNCS.PHASECHK.TRANS64.TRYWAIT P0, [R0+URZ], R3 ;  /* 0x00000003000075a7 */ /* 0x0002a600080011ff */
[----:B--2---:R-:W-:Y:S05]  /*4360*/  @!P0 NANOSLEEP.SYNCS 0x989680 ;  /* 0x009896800000895d */ /* 0x004fea0003900000 */
[----:B------:R-:W2:Y:S02]  /*4370*/  @!P0 SYNCS.PHASECHK.TRANS64 P0, [R0+URZ], R3 ;  /* 0x00000003000085a7 */ /* 0x000ea400080010ff */
[----:B--2---:R-:W-:Y:S05]  /*4380*/  @P0 BRA `(.L_x_85) ;  /* 0x0000000000200947 */ /* 0x004fea0003800000 */
.L_x_86:
[----:B--2---:R2:W4:Y:S02]  /*4390*/  SYNCS.PHASECHK.TRANS64.TRYWAIT P0, [R0+URZ], R3 ;  /* 0x00000003000075a7 */ /* 0x00452400080011ff */
[----:B----4-:R-:W-:Y:S05]  /*43a0*/  @!P0 NANOSLEEP.SYNCS 0x989680 ;  /* 0x009896800000895d */ /* 0x010fea0003900000 */
[----:B------:R-:W4:Y:S02]  /*43b0*/  @!P0 SYNCS.PHASECHK.TRANS64 P0, [R0+URZ], R3 ;  /* 0x00000003000085a7 */ /* 0x000f2400080010ff */
[----:B----4-:R-:W-:Y:S05]  /*43c0*/  @!P0 BRA `(.L_x_86) ;  /* 0xfffffffc00f08947 */ /* 0x010fea000383ffff */
[----:B------:R-:W-:Y:S05]  /*43d0*/  BRA `(.L_x_85) ;  /* 0x00000000000c7947 */ /* 0x000fea0003800000 */
.L_x_83:
[----:B------:R-:W-:-:S04]  /*43e0*/  UIADD3 UR4, UPT, UPT, UR17, 0x160, URZ ;  /* 0x0000016011047890 */ /* 0x000fc8000fffe0ff */
[----:B------:R-:W-:-:S09]  /*43f0*/  UPRMT UR4, UR34, 0x654, UR4 ;  /* 0x0000065422047896 */ /* 0x000fd20008000004 */
[----:B------:R-:W-:Y:S03]  /*4400*/  SYNCS.ARRIVE.TRANS64.RED.A1T0 RZ, [UR4], RZ ;  /* 0x000000ffffff79a7 */ /* 0x000fe60008100404 */
.L_x_85:
[----:B-12---:R-:W-:Y:S01]  /*4410*/  SHF.L.U32 R3, RZ, 0x1f, RZ ;  /* 0x0000001fff037819 */ /* 0x006fe200000006ff */
[----:B------:R-:W-:Y:S01]  /*4420*/  UIADD3 UR4, UPT, UPT, UR17, 0x160, URZ ;  /* 0x0000016011047890 */ /* 0x000fe2000fffe0ff */
[----:B------:R-:W-:Y:S02]  /*4430*/  PLOP3.LUT P0, PT, PT, PT, UP0, 0x80, 0x8 ;  /* 0x000000000008781c */ /* 0x000fe40003f0f008 */
[----:B------:R-:W1:Y:S02]  /*4440*/  SYNCS.PHASECHK.TRANS64.TRYWAIT P1, [UR17+0x160], R3 ;  /* 0x00016003ff0075a7 */ /* 0x000e640008021111 */
[----:B-1----:R-:W-:Y:S09]  /*4450*/  @!P1 BRA `(.L_x_87) ;  /* 0x0000008400849947 */ /* 0x002ff20003800000 */
.L_x_191:
[----:B------:R-:W-:Y:S01]  /*4460*/  @!UP0 UPRMT UR4, UR34, 0x654, UR4 ;  /* 0x0000065422048896 */ /* 0x000fe20008000004 */
[----:B------:R-:W-:Y:S01]  /*4470*/  UMOV UR5, 0xffff ;  /* 0x0000ffff00057882 */ /* 0x000fe20000000000 */
[----:B------:R-:W-:-:S07]  /*4480*/  UMOV UR6, 0x1 ;  /* 0x0000000100067882 */ /* 0x000fce0000000000 */
[----:B------:R-:W-:Y:S01]  /*4490*/  @!P0 SYNCS.ARRIVE.TRANS64.RED.A1T0 RZ, [UR4], RZ ;  /* 0x000000ffffff89a7 */ /* 0x000fe20008100404 */
[----:B------:R-:W-:Y:S01]  /*44a0*/  NOP ;  /* 0x0000000000007918 */ /* 0x000fe20000000000 */
[----:B-1----:R-:W1:Y:S01]  /*44b0*/  LDS R0, [UR8+0x14] ;  /* 0x00001408ff007984 */ /* 0x002e620008000800 */
[----:B------:R-:W-:-:S04]  /*44c0*/  ULOP3.LUT UR4, UR32, 0xffff, URZ, 0xc0, !UPT ;  /* 0x0000ffff20047892 */ /* 0x000fc8000f8ec0ff */
[----:B------:R-:W-:-:S04]  /*44d0*/  USHF.R.U32.HI UR4, URZ, 0x5, UR4 ;  /* 0x00000005ff047899 */ /* 0x000fc80008011604 */
[----:B------:R-:W-:Y:S02]  /*44e0*/  USHF.L.U32 UR5, UR5, UR4, URZ ;  /* 0x0000000405057299 */ /* 0x000fe400080006ff */
[----:B------:R-:W-:-:S04]  /*44f0*/  USHF.L.U32 UR4, UR6, UR4, URZ ;  /* 0x0000000406047299 */ /* 0x000fc800080006ff */
[----:B-1----:R-:W-:-:S04]  /*4500*/  LOP3.LUT R0, R0, UR5, RZ, 0xc0, !PT ;  /* 0x0000000500007c12 */ /* 0x002fc8000f8ec0ff */
[----:B------:R-:W-:-:S13]  /*4510*/  ISETP.NE.AND P0, PT, R0, UR5, PT ;  /* 0x0000000500007c0c */ /* 0x000fda000bf05270 */
[----:B------:R-:W-:Y:S05]  /*4520*/  @P0 BRA `(.L_x_88) ;  /* 0x0000000000580947 */ /* 0x000fea0003800000 */
[----:B------:R-:W1:Y:S02]  /*4530*/  LDS R0, [UR8+0x18] ;  /* 0x00001808ff007984 */ /* 0x000e640008000800 */
[----:B-1----:R-:W-:-:S04]  /*4540*/  LOP3.LUT R0, R0, UR4, RZ, 0xc0, !PT ;  /* 0x0000000400007c12 */ /* 0x002fc8000f8ec0ff */
[----:B------:R-:W-:-:S13]  /*4550*/  ISETP.NE.AND P0, PT, R0, UR4, PT ;  /* 0x0000000400007c0c */ /* 0x000fda000bf05270 */
[----:B------:R-:W-:Y:S05]  /*4560*/  @P0 BRA `(.L_x_89) ;  /* 0x00000000003c0947 */ /* 0x000fea0003800000 */
[----:B------:R-:W1:Y:S01]  /*4570*/  S2R R2, SR_LANEID ;  /* 0x0000000000027919 */ /* 0x000e620000000000 */
[----:B------:R-:W-:Y:S01]  /*4580*/  ULOP3.LUT UR5, URZ, UR5, URZ, 0x33, !UPT ;  /* 0x00000005ff057292 */ /* 0x000fe2000f8e33ff */
[----:B------:R-:W-:Y:S01]  /*4590*/  LOP3.LUT R4, RZ, UR4, RZ, 0x33, !PT ;  /* 0x00000004ff047c12 */ /* 0x000fe2000f8e33ff */
[----:B------:R-:W-:Y:S02]  /*45a0*/  VOTEU.ANY UR4, UPT, PT ;  /* 0x0000000000047886 */ /* 0x000fe400038e0100 */
[----:B------:R-:W-:Y:S01]  /*45b0*/  UFLO.U32 UR4, UR4 ;  /* 0x00000004000472bd */ /* 0x000fe200080e0000 */
[----:B------:R-:W2:Y:S01]  /*45c0*/  REDUX UR6, R4 ;  /* 0x00000000040673c4 */ /* 0x000ea20000000000 */
[----:B------:R-:W-:-:S06]  /*45d0*/  IMAD.U32 R0, RZ, RZ, UR5 ;  /* 0x00000005ff007e24 */ /* 0x000fcc000f8e00ff */
[----:B------:R4:W-:Y:S01]  /*45e0*/  UTCATOMSWS.AND URZ, UR5 ;  /* 0x0000000500ff79e3 */ /* 0x0009e20008000000 */
[----:B------:R-:W3:Y:S01]  /*45f0*/  REDUX UR7, R0 ;  /* 0x00000000000773c4 */ /* 0x000ee20000000000 */
[----:B-1----:R-:W-:Y:S01]  /*4600*/  ISETP.EQ.U32.AND P0, PT, R2, UR4, PT ;  /* 0x0000000402007c0c */ /* 0x002fe2000bf02070 */
[----:B--2---:R-:W-:Y:S01]  /*4610*/  IMAD.U32 R2, RZ, RZ, UR6 ;  /* 0x00000006ff027e24 */ /* 0x004fe2000f8e00ff */
[----:B---3--:R-:W-:-:S11]  /*4620*/  MOV R3, UR7 ;  /* 0x0000000700037c02 */ /* 0x008fd60008000f00 */
[----:B------:R4:W-:Y:S04]  /*4630*/  @P0 ATOMS.AND RZ, [UR8+0x14], R3 ;  /* 0x00001403ffff098c */ /* 0x0009e8000a800008 */
[----:B------:R4:W-:Y:S01]  /*4640*/  @P0 ATOMS.AND RZ, [UR8+0x18], R2 ;  /* 0x00001802ffff098c */ /* 0x0009e2000a800008 */
[----:B------:R-:W-:Y:S05]  /*4650*/  BRA `(.L_x_90) ;  /* 0x0000000000147947 */ /* 0x000fea0003800000 */
.L_x_89:
[----:B------:R-:W-:Y:S02]  /*4660*/  MOV R2, 0x4680 ;  /* 0x0000468000027802 */ /* 0x000fe40000000f00 */
[----:B---3-5:R-:W-:Y:S05]  /*4670*/  CALL.REL.NOINC `($__internal_0_$__cuda_sm10x_tcgen05_guardrail_trap_col_being_dealloced_not_returned_by_alloc) ;  /* 0x0000008800607944 */ /* 0x028fea0003c00000 */
[----:B------:R-:W-:Y:S05]  /*4680*/  BRA `(.L_x_90) ;  /* 0x0000000000087947 */ /* 0x000fea0003800000 */
.L_x_88:
[----:B------:R-:W-:Y:S02]  /*4690*/  MOV R2, 0x46b0 ;  /* 0x000046b000027802 */ /* 0x000fe40000000f00 */
[----:B---3-5:R-:W-:Y:S05]  /*46a0*/  CALL.REL.NOINC `($__internal_2_$__cuda_sm10x_tcgen05_guardrail_trap_unallocated_columns_being_dealloced) ;  /* 0x00000088006c7944 */ /* 0x028fea0003c00000 */
.L_x_90:
[----:B------:R-:W-:Y:S01]  /*46b0*/  NOP ;  /* 0x0000000000007918 */ /* 0x000fe20000000000 */
[----:B----4-:R-:W-:Y:S05]  /*46c0*/  EXIT ;  /* 0x000000000000794d */ /* 0x010fea0003800000 */
.L_x_63:
[----:B------:R-:W-:-:S09]  /*46d0*/  UISETP.NE.OR UP0, UPT, UR17, 0x3, !UP3 ;  /* 0x000000031100788c */ /* 0x000fd2000df05670 */
[----:B------:R-:W-:Y:S05]  /*46e0*/  BRA.U UP0, `(.L_x_91) ;  /* 0x0000001100587547 */ /* 0x000fea000b800000 */
[----:B------:R-:W1:Y:S01]  /*46f0*/  LDCU UR31, c[0x0][0x370] ;  /* 0x00006e00ff1f77ac */ /* 0x000e620008000800 */
[----:B------:R-:W2:Y:S01]  /*4700*/  LDC.64 R16, c[0x0][0x348] ;  /* 0x0000d200ff107b82 */ /* 0x000ea20000000a00 */
[----:B------:R-:W-:Y:S02]  /*4710*/  HFMA2 R13, -RZ, RZ, 0, 0 ;  /* 0x00000000ff0d7431 */ /* 0x000fe400000001ff */
[----:B------:R-:W-:Y:S01]  /*4720*/  IMAD.MOV.U32 R15, RZ, RZ, 0x1 ;  /* 0x00000001ff0f7424 */ /* 0x000fe200078e00ff */
[----:B------:R-:W1:Y:S01]  /*4730*/  LDCU.128 UR48, c[0x0][0xb10] ;  /* 0x00016200ff3077ac */ /* 0x000e620008000c00 */
[----:B------:R-:W-:Y:S01]  /*4740*/  IMAD.MOV.U32 R14, RZ, RZ, RZ ;  /* 0x000000ffff0e7224 */ /* 0x000fe200078e00ff */
[----:B------:R-:W-:Y:S01]  /*4750*/  MOV R7, 0x2000 ;  /* 0x0000200000077802 */ /* 0x000fe20000000f00 */
[----:B------:R-:W3:Y:S01]  /*4760*/  LDCU UR30, c[0x0][0x374] ;  /* 0x00006e80ff1e77ac */ /* 0x000ee20008000800 */
[----:B------:R-:W4:Y:S01]  /*4770*/  LDC.64 R2, c[0x0][0x888] ;  /* 0x00022200ff027b82 */ /* 0x000f220000000a00 */
[----:B------:R-:W3:Y:S01]  /*4780*/  LDCU UR15, c[0x0][0xb0c] ;  /* 0x00016180ff0f77ac */ /* 0x000ee20008000800 */
[----:B------:R-:W2:Y:S06]  /*4790*/  LDCU UR40, c[0x0][0xb20] ;  /* 0x00016400ff2877ac */ /* 0x000eac0008000800 */
[----:B------:R-:W4:Y:S01]  /*47a0*/  LDC.64 R4, c[0x0][0x890] ;  /* 0x00022400ff047b82 */ /* 0x000f220000000a00 */
[----:B------:R-:W2:Y:S01]  /*47b0*/  LDCU UR4, c[0x0][0xb30] ;  /* 0x00016600ff0477ac */ /* 0x000ea20008000800 */
[----:B------:R-:W-:Y:S01]  /*47c0*/  UMOV UR21, 0x400 ;  /* 0x0000040000157882 */ /* 0x000fe20000000000 */
[----:B-1----:R-:W-:-:S02]  /*47d0*/  UIMAD.WIDE.U32 UR6, UR31, UR48, URZ ;  /* 0x000000301f0672a5 */ /* 0x002fc4000f8e00ff */
[----:B---3--:R-:W-:Y:S02]  /*47e0*/  UIMAD.WIDE.U32 UR8, UR30, UR51, URZ ;  /* 0x000000331e0872a5 */ /* 0x008fe4000f8e00ff */
[----:B------:R-:W-:Y:S02]  /*47f0*/  ULEA UR21, UR45, UR21, 0x18 ;  /* 0x000000152d157291 */ /* 0x000fe4000f8ec0ff */
[----:B------:R-:W-:Y:S02]  /*4800*/  UPLOP3.LUT UP3, UPT, UPT, UPT, UPT, 0x40, 0x4 ;  /* 0x000000000004789c */ /* 0x000fe40003f6e870 */
[----:B------:R-:W-:Y:S01]  /*4810*/  UIADD3 UR37, UPT, UPT, UR21, 0xc8, URZ ;  /* 0x000000c815257890 */ /* 0x000fe2000fffe0ff */
[----:B------:R-:W-:Y:S01]  /*4820*/  UMOV UR6, UR7 ;  /* 0x0000000700067c82 */ /* 0x000fe20008000000 */
[----:B------:R-:W-:Y:S01]  /*4830*/  UMOV UR38, UR9 ;  /* 0x0000000900267c82 */ /* 0x000fe20008000000 */
[----:B------:R-:W-:Y:S02]  /*4840*/  UISETP.GE.AND UP0, UPT, UR42, 0x1, UPT ;  /* 0x000000012a00788c */ /* 0x000fe4000bf06270 */
[----:B------:R-:W-:Y:S01]  /*4850*/  UISETP.NE.AND UP4, UPT, UR42, 0x1, UPT ;  /* 0x000000012a00788c */ /* 0x000fe2000bf85270 */
[----:B------:R-:W1:Y:S01]  /*4860*/  LDCU.64 UR22, c[0x0][0xb28] ;  /* 0x00016500ff1677ac */ /* 0x000e620008000a00 */
[----:B------:R-:W-:-:S02]  /*4870*/  UISETP.NE.AND UP6, UPT, UR15, 0x1, UPT ;  /* 0x000000010f00788c */ /* 0x000fc4000bfc5270 */
[----:B------:R-:W-:Y:S02]  /*4880*/  UISETP.NE.AND UP5, UPT, UR50, 0x1, UPT ;  /* 0x000000013200788c */ /* 0x000fe4000bfa5270 */
[----:B------:R-:W-:Y:S02]  /*4890*/  UIADD3 UR33, UPT, UPT, UR21, 0xb0, URZ ;  /* 0x000000b015217890 */ /* 0x000fe4000fffe0ff */
[----:B------:R-:W-:Y:S02]  /*48a0*/  UIADD3 UR25, UPT, UPT, UR21, 0xb8, URZ ;  /* 0x000000b815197890 */ /* 0x000fe4000fffe0ff */
[----:B------:R-:W-:Y:S02]  /*48b0*/  UIADD3 UR17, UPT, UPT, UR21, 0xc0, URZ ;  /* 0x000000c015117890 */ /* 0x000fe4000fffe0ff */
[----:B------:R-:W-:Y:S02]  /*48c0*/  UPRMT UR37, UR45, 0x654, UR37 ;  /* 0x000006542d257896 */ /* 0x000fe40008000025 */
[----:B------:R-:W-:-:S02]  /*48d0*/  USHF.R.U32.HI UR39, URZ, UR49, UR6 ;  /* 0x00000031ff277299 */ /* 0x000fc40008011606 */
[----:B--2---:R-:W-:Y:S02]  /*48e0*/  USHF.R.U32.HI UR38, URZ, UR40, UR38 ;  /* 0x00000028ff267299 */ /* 0x004fe40008011626 */
[----:B------:R-:W-:-:S11]  /*48f0*/  UISETP.NE.AND UP2, UPT, UR4, 0x1, UPT ;  /* 0x000000010400788c */ /* 0x000fd6000bf45270 */
.L_x_102:
[C---:B------:R-:W-:Y:S02]  /*4900*/  LEA R12, R14.reuse, UR21, 0x3 ;  /* 0x000000150e0c7c11 */ /* 0x040fe4000f8e18ff */
[----:B------:R-:W-:Y:S02]  /*4910*/  SHF.L.U32 R9, R13, 0x1f, RZ ;  /* 0x0000001f0d097819 */ /* 0x000fe400000006ff */
[----:B------:R-:W-:Y:S02]  /*4920*/  LEA R10, R14, UR21, 0x4 ;  /* 0x000000150e0a7c11 */ /* 0x000fe4000f8e20ff */
[----:B--2---:R-:W2:Y:S02]  /*4930*/  SYNCS.PHASECHK.TRANS64.TRYWAIT P0, [R12+URZ+0x100], R9 ;  /* 0x000100090c0075a7 */ /* 0x004ea400080011ff */
[----:B--2---:R-:W-:Y:S05]  /*4940*/  @!P0 BRA `(.L_x_92) ;  /* 0x0000008000608947 */ /* 0x004fea0003800000 */
.L_x_192:
[----:B--2---:R-:W2:Y:S01]  /*4950*/  LDS.128 R8, [R10+0x170] ;  /* 0x000170000a087984 */ /* 0x004ea20000000c00 */
[----:B------:R-:W-:Y:S01]  /*4960*/  UISETP.GE.AND UP0, UPT, UR42, 0x1, UPT ;  /* 0x000000012a00788c */ /* 0x000fe2000bf06270 */
[----:B------:R-:W-:Y:S01]  /*4970*/  @!PT LDS RZ, [RZ] ;  /* 0x00000000fffff984 */ /* 0x000fe20000000800 */
[----:B------:R-:W-:Y:S01]  /*4980*/  @!PT LDS RZ, [RZ] ;  /* 0x00000000fffff984 */ /* 0x000fe20000000800 */
[----:B------:R-:W-:Y:S01]  /*4990*/  @!PT LDS RZ, [RZ] ;  /* 0x00000000fffff984 */ /* 0x000fe20000000800 */
[----:B------:R-:W-:Y:S01]  /*49a0*/  @!PT LDS RZ, [RZ] ;  /* 0x00000000fffff984 */ /* 0x000fe20000000800 */
[----:B------:R3:W-:Y:S06]  /*49b0*/  MEMBAR.ALL.CTA ;  /* 0x0000000000007992 */ /* 0x0007ec0000008000 */
[----:B---3--:R-:W3:Y:S01]  /*49c0*/  FENCE.VIEW.ASYNC.S ;  /* 0x00000000000073c6 */ /* 0x008ee20000000000 */
[----:B--2---:R-:W-:Y:S11]  /*49d0*/  LOP3.LUT P0, RZ, R10, 0x1, RZ, 0xc0, !PT ;  /* 0x000000010aff7812 */ /* 0x004ff6000780c0ff */
[----:B------:R-:W-:Y:S02]  /*49e0*/  @!UPT UIADD3 URZ, UPT, UPT, URZ, URZ, URZ ;  /* 0x000000fffffff290 */ /* 0x000fe4000fffe0ff */
[----:B---3--:R-:W-:Y:S01]  /*49f0*/  VOTEU.ANY UP1, P0 ;  /* 0x0000000000ff7886 */ /* 0x008fe20000020100 */
[----:B------:R-:W-:Y:S11]  /*4a00*/  PLOP3.LUT P0, PT, PT, PT, UP1, 0x80, 0x8 ;  /* 0x000000000008781c */ /* 0x000ff60003f0f018 */
[----:B------:R-:W-:Y:S02]  /*4a10*/  @!UPT UIADD3 URZ, UPT, UPT, URZ, URZ, URZ ;  /* 0x000000fffffff290 */ /* 0x000fe4000fffe0ff */
[----:B------:R-:W-:Y:S02]  /*4a20*/  @P0 SHF.R.U32.HI R0, RZ, 0x10, R9 ;  /* 0x00000010ff000819 */ /* 0x000fe40000011609 */
[----:B------:R-:W-:Y:S02]  /*4a30*/  @P0 MOV R6, R8 ;  /* 0x0000000800060202 */ /* 0x000fe40000000f00 */
[----:B------:R-:W-:Y:S01]  /*4a40*/  @P0 R2UR UR4, R0 ;  /* 0x00000000000402ca */ /* 0x000fe200000e0000 */
[----:B------:R-:W-:Y:S01]  /*4a50*/  VIADD R0, R12, 0x110 ;  /* 0x000001100c007836 */ /* 0x000fe20000000000 */
[----:B------:R-:W-:Y:S02]  /*4a60*/  @P0 LOP3.LUT R8, R9, 0xffff, RZ, 0xc0, !PT ;  /* 0x0000ffff09080812 */ /* 0x000fe400078ec0ff */
[----:B------:R-:W-:Y:S02]  /*4a70*/  @P0 R2UR UR6, R6 ;  /* 0x00000000060602ca */ /* 0x000fe400000e0000 */
[----:B------:R-:W-:Y:S02]  /*4a80*/  PRMT R0, RZ, 0x654, R0 ;  /* 0x00000654ff007816 */ /* 0x000fe40000000000 */
[----:B------:R-:W-:Y:S02]  /*4a90*/  @P0 R2UR UR5, R8 ;  /* 0x00000000080502ca */ /* 0x000fe400000e0000 */
[----:B------:R2:W-:Y:S03]  /*4aa0*/  SYNCS.ARRIVE.TRANS64.RED.A1T0 RZ, [R0+URZ], RZ ;  /* 0x000000ff00ff79a7 */ /* 0x0005e600081004ff */
[----:B------:R-:W-:Y:S04]  /*4ab0*/  @UP1 UMOV UR29, UR4 ;  /* 0x00000004001d1c82 */ /* 0x000fe80008000000 */
[----:B------:R-:W-:Y:S04]  /*4ac0*/  @UP1 UMOV UR14, UR6 ;  /* 0x00000006000e1c82 */ /* 0x000fe80008000000 */
[----:B------:R-:W-:Y:S01]  /*4ad0*/  @UP1 UMOV UR13, UR5 ;  /* 0x00000005000d1c82 */ /* 0x000fe20008000000 */
[----:B------:R-:W-:Y:S05]  /*4ae0*/  BRA.U !UP0, `(.L_x_93) ;  /* 0x0000000108a47547 */ /* 0x000fea000b800000 */
[----:B------:R-:W-:Y:S02]  /*4af0*/  UIMAD.WIDE.U32 UR18, UR13, UR51, URZ ;  /* 0x000000330d1272a5 */ /* 0x000fe4000f8e00ff */
[----:B------:R-:W-:Y:S02]  /*4b00*/  UIMAD.WIDE.U32 UR26, UR14, UR48, URZ ;  /* 0x000000300e1a72a5 */ /* 0x000fe4000f8e00ff */
[----:B------:R-:W-:Y:S02]  /*4b10*/  USEL UR4, UR30, UR38, !UP5 ;  /* 0x000000261e047287 */ /* 0x000fe4000e800000 */
[----:B------:R-:W-:Y:S02]  /*4b20*/  USEL UR7, UR31, UR39, !UP6 ;  /* 0x000000271f077287 */ /* 0x000fe4000f000000 */
[----:B-1----:R-:W-:Y:S02]  /*4b30*/  UIMAD.WIDE.U32 UR8, UR4, UR22, URZ ;  /* 0x00000016040872a5 */ /* 0x002fe4000f8e00ff */
[----:B------:R-:W-:Y:S01]  /*4b40*/  UIMAD.WIDE.U32 UR10, UR7, UR22, URZ ;  /* 0x00000016070a72a5 */ /* 0x000fe2000f8e00ff */
[----:B------:R-:W-:Y:S02]  /*4b50*/  UMOV UR5, UR19 ;  /* 0x0000001300057c82 */ /* 0x000fe40008000000 */
[----:B------:R-:W-:Y:S03]  /*4b60*/  USHF.R.U32.HI UR6, URZ, UR40, UR5 ;  /* 0x00000028ff067299 */ /* 0x000fe60008011605 */
[----:B------:R-:W-:Y:S01]  /*4b70*/  UMOV UR5, UR27 ;  /* 0x0000001b00057c82 */ /* 0x000fe20008000000 */
[----:B------:R-:W-:Y:S02]  /*4b80*/  USEL UR6, UR13, UR6, !UP5 ;  /* 0x000000060d067287 */ /* 0x000fe4000e800000 */
[----:B------:R-:W-:Y:S03]  /*4b90*/  USHF.R.U32.HI UR12, URZ, UR49, UR5 ;  /* 0x00000031ff0c7299 */ /* 0x000fe60008011605 */
[----:B------:R-:W-:Y:S02]  /*4ba0*/  UMOV UR5, UR9 ;  /* 0x0000000900057c82 */ /* 0x000fe40008000000 */
[----:B------:R-:W-:Y:S03]  /*4bb0*/  @UP4 USHF.R.U32.HI UR4, URZ, UR23, UR5 ;  /* 0x00000017ff044299 */ /* 0x000fe60008011605 */
[----:B------:R-:W-:Y:S01]  /*4bc0*/  UMOV UR5, UR11 ;  /* 0x0000000b00057c82 */ /* 0x000fe20008000000 */
[----:B------:R-:W-:Y:S02]  /*4bd0*/  UIMAD UR4, UR42, UR4, URZ ;  /* 0x000000042a0472a4 */ /* 0x000fe4000f8e02ff */
[----:B------:R-:W-:Y:S02]  /*4be0*/  @UP4 USHF.R.U32.HI UR7, URZ, UR23, UR5 ;  /* 0x00000017ff074299 */ /* 0x000fe40008011605 */
[----:B------:R-:W-:Y:S02]  /*4bf0*/  UIMAD.WIDE.U32 UR10, UR6, UR22, URZ ;  /* 0x00000016060a72a5 */ /* 0x000fe4000f8e00ff */
[----:B------:R-:W-:Y:S02]  /*4c00*/  USEL UR5, UR14, UR12, !UP6 ;  /* 0x0000000c0e057287 */ /* 0x000fe4000f000000 */
[----:B------:R-:W-:Y:S02]  /*4c10*/  UIMAD UR8, UR42, UR7, URZ ;  /* 0x000000072a0872a4 */ /* 0x000fe4000f8e02ff */
[----:B------:R-:W-:Y:S03]  /*4c20*/  UISETP.GE.AND UP0, UPT, UR6, UR4, UPT ;  /* 0x000000040600728c */ /* 0x000fe6000bf06270 */
[----:B------:R-:W-:Y:S01]  /*4c30*/  UMOV UR4, UR11 ;  /* 0x0000000b00047c82 */ /* 0x000fe20008000000 */
[----:B------:R-:W-:Y:S02]  /*4c40*/  UISETP.GE.OR UP0, UPT, UR5, UR8, UP0 ;  /* 0x000000080500728c */ /* 0x000fe40008706670 */
[----:B------:R-:W-:Y:S02]  /*4c50*/  USHF.R.U32.HI UR4, URZ, UR23, UR4 ;  /* 0x00000017ff047299 */ /* 0x000fe40008011604 */
[----:B------:R-:W-:Y:S02]  /*4c60*/  UIMAD.WIDE.U32 UR8, UR5, UR22, URZ ;  /* 0x00000016050872a5 */ /* 0x000fe4000f8e00ff */
[----:B------:R-:W-:Y:S04]  /*4c70*/  USEL UR10, UR6, UR4, !UP4 ;  /* 0x00000004060a7287 */ /* 0x000fe8000e000000 */
[----:B------:R-:W-:Y:S01]  /*4c80*/  UIADD3 UR11, UPT, UPT, -UR10, URZ, URZ ;  /* 0x000000ff0a0b7290 */ /* 0x000fe2000fffe1ff */
[----:B------:R-:W-:Y:S02]  /*4c90*/  @!UP0 UMOV UR4, UR9 ;  /* 0x0000000900048c82 */ /* 0x000fe40008000000 */
[----:B------:R-:W-:Y:S02]  /*4ca0*/  @!UP0 USHF.R.U32.HI UR4, URZ, UR23, UR4 ;  /* 0x00000017ff048299 */ /* 0x000fe40008011604 */
[----:B------:R-:W-:Y:S02]  /*4cb0*/  UIMAD UR8, UR42, UR11, UR6 ;  /* 0x0000000b2a0872a4 */ /* 0x000fe4000f8e0206 */
[----:B------:R-:W-:Y:S04]  /*4cc0*/  @!UP0 USEL UR4, UR5, UR4, !UP4 ;  /* 0x0000000405048287 */ /* 0x000fe8000e000000 */
[----:B------:R-:W-:Y:S02]  /*4cd0*/  @!UP0 UIMAD UR8, UR7, UR8, UR4 ;  /* 0x00000008070882a4 */ /* 0x000fe4000f8e0204 */
[----:B------:R-:W-:Y:S02]  /*4ce0*/  @!UP0 UIADD3 UR9, UPT, UPT, UR10, -UR4, URZ ;  /* 0x800000040a098290 */ /* 0x000fe4000fffe0ff */
[----:B------:R-:W-:Y:S02]  /*4cf0*/  UIADD3 UR4, UPT, UPT, -UR5, URZ, URZ ;  /* 0x000000ff05047290 */ /* 0x000fe4000fffe1ff */
[----:B------:R-:W-:Y:S02]  /*4d00*/  UIADD3 UR7, UPT, UPT, -UR6, URZ, URZ ;  /* 0x000000ff06077290 */ /* 0x000fe4000fffe1ff */
[----:B------:R-:W-:Y:S02]  /*4d10*/  @!UP0 UIMAD UR6, UR9, UR42, UR5 ;  /* 0x0000002a090682a4 */ /* 0x000fe4000f8e0205 */
[----:B------:R-:W-:Y:S02]  /*4d20*/  UIMAD UR14, UR15, UR4, UR14 ;  /* 0x000000040f0e72a4 */ /* 0x000fe4000f8e020e */
[----:B------:R-:W-:Y:S01]  /*4d30*/  UIMAD UR13, UR50, UR7, UR13 ;  /* 0x00000007320d72a4 */ /* 0x000fe2000f8e020d */
[----:B------:R-:W-:Y:S02]  /*4d40*/  @!UP0 UMOV UR5, UR8 ;  /* 0x0000000800058c82 */ /* 0x000fe40008000000 */
[----:B------:R-:W-:Y:S02]  /*4d50*/  UIMAD UR14, UR5, UR15, UR14 ;  /* 0x0000000f050e72a4 */ /* 0x000fe4000f8e020e */
[----:B------:R-:W-:Y:S11]  /*4d60*/  UIMAD UR13, UR6, UR50, UR13 ;  /* 0x00000032060d72a4 */ /* 0x000ff6000f8e020d */
[----:B------:R-:W-:Y:S01]  /*4d70*/  @!UPT UIADD3 URZ, UPT, UPT, URZ, URZ, URZ ;  /* 0x000000fffffff290 */ /* 0x000fe2000fffe0ff */
.L_x_93:
[----:B------:R-:W3:Y:S01]  /*4d80*/  @!UP2 LDCU.128 UR8, c[0x0][0xb10] ;  /* 0x00016200ff08a7ac */ /* 0x000ee20008000c00 */
[C---:B----4-:R-:W-:Y:S02]  /*4d90*/  ISETP.NE.U32.AND P1, PT, R4.reuse, RZ, PT ;  /* 0x000000ff0400720c */ /* 0x050fe40003f25070 */
[----:B------:R-:W-:Y:S02]  /*4da0*/  ISETP.NE.U32.AND P0, PT, R4, RZ, PT ;  /* 0x000000ff0400720c */ /* 0x000fe40003f05070 */
[C---:B------:R-:W-:Y:S02]  /*4db0*/  ISETP.NE.AND.EX P1, PT, R5.reuse, RZ, PT, P1 ;  /* 0x000000ff0500720c */ /* 0x040fe40003f25310 */
[----:B------:R-:W-:Y:S01]  /*4dc0*/  ISETP.NE.AND.EX P0, PT, R5, RZ, PT, P0 ;  /* 0x000000ff0500720c */ /* 0x000fe20003f05300 */
[----:B------:R-:W4:Y:S01]  /*4dd0*/  @!UP2 LDCU UR5, c[0x0][0xb0c] ;  /* 0x00016180ff05a7ac */ /* 0x000f220008000800 */
[----:B------:R-:W-:Y:S01]  /*4de0*/  SHF.L.U32 R9, R15, 0x1f, RZ ;  /* 0x0000001f0f097819 */ /* 0x000fe200000006ff */
[----:B------:R-:W-:Y:S02]  /*4df0*/  USHF.L.U32 UR35, UR16, 0x7, URZ ;  /* 0x0000000710237899 */ /* 0x000fe400080006ff */
[----:B------:R-:W-:Y:S02]  /*4e00*/  USHF.L.U32 UR34, UR20, 0x8, URZ ;  /* 0x0000000814227899 */ /* 0x000fe400080006ff */
[----:B---3--:R-:W-:Y:S07]  /*4e10*/  UIMAD.WIDE.U32 UR6, UR14, UR8, URZ ;  /* 0x000000080e0672a5 */ /* 0x008fee000f8e00ff */
[----:B------:R-:W-:Y:S01]  /*4e20*/  @!UP2 UMOV UR4, UR7 ;  /* 0x000000070004ac82 */ /* 0x000fe20008000000 */
[----:B----4-:R-:W-:Y:S02]  /*4e30*/  @!UP2 UISETP.NE.AND UP0, UPT, UR5, 0x1, UPT ;  /* 0x000000010500a88c */ /* 0x010fe4000bf05270 */
[----:B------:R-:W-:Y:S02]  /*4e40*/  @!UP2 USHF.R.U32.HI UR4, URZ, UR9, UR4 ;  /* 0x00000009ff04a299 */ /* 0x000fe40008011604 */
[----:B------:R-:W-:Y:S02]  /*4e50*/  UIMAD.WIDE.U32 UR6, UR13, UR11, URZ ;  /* 0x0000000b0d0672a5 */ /* 0x000fe4000f8e00ff */
[----:B------:R-:W-:Y:S02]  /*4e60*/  @!UP2 USEL UR8, UR14, UR4, !UP0 ;  /* 0x000000040e08a287 */ /* 0x000fe4000c000000 */
[----:B------:R-:W-:Y:S03]  /*4e70*/  @!UP2 UISETP.NE.AND UP0, UPT, UR10, 0x1, UPT ;  /* 0x000000010a00a88c */ /* 0x000fe6000bf05270 */
[----:B------:R-:W-:Y:S02]  /*4e80*/  @!UP2 UMOV UR6, UR7 ;  /* 0x000000070006ac82 */ /* 0x000fe40008000000 */
[----:B------:R-:W3:Y:S02]  /*4e90*/  @!UP2 LDCU UR4, c[0x0][0xb20] ;  /* 0x00016400ff04a7ac */ /* 0x000ee40008000800 */
[----:B---3--:R-:W-:Y:S04]  /*4ea0*/  @!UP2 USHF.R.U32.HI UR6, URZ, UR4, UR6 ;  /* 0x00000004ff06a299 */ /* 0x008fe80008011606 */
[----:B------:R-:W-:Y:S04]  /*4eb0*/  @!UP2 USEL UR6, UR13, UR6, !UP0 ;  /* 0x000000060d06a287 */ /* 0x000fe8000c000000 */
[----:B------:R-:W-:Y:S02]  /*4ec0*/  @!UP2 UIADD3 UR4, UPT, UPT, -UR8, UR6, URZ ;  /* 0x000000060804a290 */ /* 0x000fe4000fffe1ff */
[----:B------:R-:W-:Y:S02]  /*4ed0*/  @!UP2 UIADD3 UR6, UPT, UPT, UR8, -UR6, URZ ;  /* 0x800000060806a290 */ /* 0x000fe4000fffe0ff */
[----:B------:R-:W-:Y:S02]  /*4ee0*/  @!UP2 UIMAD UR14, UR4, UR5, UR14 ;  /* 0x00000005040ea2a4 */ /* 0x000fe4000f8e020e */
[----:B------:R-:W-:Y:S01]  /*4ef0*/  @!UP2 UIMAD UR13, UR6, UR10, UR13 ;  /* 0x0000000a060da2a4 */ /* 0x000fe2000f8e020d */
[----:B------:R-:W-:Y:S11]  /*4f00*/  BRA.U UP3, `(.L_x_94) ;  /* 0x0000000103107547 */ /* 0x000ff6000b800000 */
[----:B--2---:R-:W-:Y:S04]  /*4f10*/  MOV R0, UR41 ;  /* 0x0000002900007c02 */ /* 0x004fe80008000f00 */
[----:B------:R-:W-:Y:S04]  /*4f20*/  SHF.L.U32 R11, R0, 0x1f, RZ ;  /* 0x0000001f000b7819 */ /* 0x000fe800000006ff */
[----:B------:R-:W2:Y:S02]  /*4f30*/  SYNCS.PHASECHK.TRANS64.TRYWAIT P2, [UR21+0xf8], R11 ;  /* 0x0000f80bff0075a7 */ /* 0x000ea40008041115 */
[----:B--2---:R-:W-:Y:S05]  /*4f40*/  @!P2 BRA `(.L_x_95) ;  /* 0x0000007800f4a947 */ /* 0x004fea0003800000 */
.L_x_94:
[----:B------:R-:W-:Y:S05]  /*4f50*/  @!P1 BRA `(.L_x_96) ;  /* 0x0000000000309947 */ /* 0x000fea0003800000 */
[----:B------:R-:W-:Y:S01]  /*4f60*/  ISETP.NE.U32.AND P1, PT, R2, RZ, PT ;  /* 0x000000ff0200720c */ /* 0x000fe20003f25070 */
[----:B------:R-:W3:Y:S01]  /*4f70*/  LDCU.64 UR4, c[0x0][0x358] ;  /* 0x00006b00ff0477ac */ /* 0x000ee20008000a00 */
[----:B------:R-:W-:Y:S02]  /*4f80*/  IMAD.MOV.U32 R158, RZ, RZ, 0x1 ;  /* 0x00000001ff9e7424 */ /* 0x000fe400078e00ff */
[----:B------:R-:W-:Y:S11]  /*4f90*/  ISETP.NE.AND.EX P1, PT, R3, RZ, PT, P1 ;  /* 0x000000ff0300720c */ /* 0x000ff60003f25310 */
[----:B------:R-:W-:Y:S02]  /*4fa0*/  @!UPT UIADD3 URZ, UPT, UPT, URZ, URZ, URZ ;  /* 0x000000fffffff290 */ /* 0x000fe4000fffe0ff */
[----:B--2---:R-:W2:Y:S01]  /*4fb0*/  @P1 LDC.64 R10, c[0x0][0x888] ;  /* 0x00022200ff0a1b82 */ /* 0x004ea20000000a00 */
[----:B------:R-:W-:Y:S04]  /*4fc0*/  @P1 IMAD R0, R4, UR36, RZ ;  /* 0x0000002404001c24 */ /* 0x000fe8000f8e02ff */
[----:B--2---:R-:W-:Y:S04]  /*4fd0*/  @P1 IMAD.WIDE R10, R0, 0x4, R10 ;  /* 0x00000004000a1825 */ /* 0x004fe800078e020a */
[----:B------:R-:W-:Y:S01]  /*4fe0*/  HFMA2 R0, -RZ, RZ, 0, 5.9604644775390625e-08 ;  /* 0x00000001ff007431 */ /* 0x000fe200000001ff */
[----:B---3-5:R3:W5:Y:S04]  /*4ff0*/  @P1 LDG.E R73, desc[UR4][R10.64] ;  /* 0x000000040a491981 */ /* 0x028768000c1e1900 */
[----:B------:R-:W-:Y:S01]  /*5000*/  @!P1 PRMT R158, R0, 0x7610, R158 ;  /* 0x00007610009e9816 */ /* 0x000fe2000000009e */
[----:B---3--:R-:W4:Y:S06]  /*5010*/  @!P1 LDC R73, c[0x0][0x880] ;  /* 0x00022000ff499b82 */ /* 0x008f2c0000000800 */
.L_x_96:
[----:B----45:R-:W-:Y:S01]  /*5020*/  @!P0 FSETP.EQ.AND P1, PT, R73, RZ, PT ;  /* 0x000000ff4900820b */ /* 0x030fe20003f22000 */
[----:B------:R-:W-:Y:S01]  /*5030*/  @!UPT UIADD3 URZ, UPT, UPT, URZ, URZ, URZ ;  /* 0x000000fffffff290 */ /* 0x000fe2000fffe0ff */
[----:B------:R-:W-:Y:S11]  /*5040*/  @!P0 BRA `(.L_x_97) ;  /* 0x0000000000188947 */ /* 0x000ff60003800000 */
[----:B------:R-:W-:Y:S02]  /*5050*/  LOP3.LUT P0, RZ, R158, 0xff, RZ, 0xc0, !PT ;  /* 0x000000ff9eff7812 */ /* 0x000fe4000780c0ff */
[----:B------:R-:W-:Y:S04]  /*5060*/  ISETP.NE.U32.AND P1, PT, R2, RZ, PT ;  /* 0x000000ff0200720c */ /* 0x000fe80003f25070 */
[----:B------:R-:W-:Y:S04]  /*5070*/  ISETP.NE.AND.EX P1, PT, R3, RZ, PT, P1 ;  /* 0x000000ff0300720c */ /* 0x000fe80003f25310 */
[----:B------:R-:W-:Y:S03]  /*5080*/  PLOP3.LUT P1, PT, P1, PT, PT, 0x8, 0x80 ;  /* 0x000000000080781c */ /* 0x000fe60000f2e170 */
[----:B------:R-:W-:Y:S11]  /*5090*/  @P0 FSETP.EQ.AND P1, PT, R73, RZ, PT ;  /* 0x000000ff4900020b */ /* 0x000ff60003f22000 */
[----:B------:R-:W-:Y:S02]  /*50a0*/  @!UPT UIADD3 URZ, UPT, UPT, URZ, URZ, URZ ;  /* 0x000000fffffff290 */ /* 0x000fe4000fffe0ff */
.L_x_97:
[----:B------:R-:W3:Y:S01]  /*50b0*/  SYNCS.PHASECHK.TRANS64.TRYWAIT P2, [UR21+0xd0], R9 ;  /* 0x0000d009ff0075a7 */ /* 0x000ee20008041115 */
[----:B------:R-:W-:Y:S04]  /*50c0*/  ELECT P0, URZ, PT ;  /* 0x0000000000ff782f */ /* 0x000fe80003800000 */
[----:B------:R-:W-:Y:S11]  /*50d0*/  PLOP3.LUT P1, PT, P1, P0, PT, 0xf2, 0x2f ;  /* 0x00000000002f781c */ /* 0x000ff60000f21e72 */
[----:B------:R-:W-:Y:S02]  /*50e0*/  @!UPT UIADD3 URZ, UPT, UPT, URZ, URZ, URZ ;  /* 0x000000fffffff290 */ /* 0x000fe4000fffe0ff */
[----:B------:R-:W-:Y:S05]  /*50f0*/  @!P1 IADD3 R8, P0, PT, R16, 0x580, RZ ;  /* 0x0000058010089810 */ /* 0x000fea0007f1e0ff */
[----:B------:R-:W-:Y:S01]  /*5100*/  @!P1 IMAD.X R6, RZ, RZ, R17, P0 ;  /* 0x000000ffff069224 */ /* 0x000fe200000e0611 */
[----:B---3--:R-:W-:Y:S07]  /*5110*/  @!P2 BRA `(.L_x_98) ;  /* 0x000000780098a947 */ /* 0x008fee0003800000 */
.L_x_195:
[----:B------:R-:W-:Y:S01]  /*5120*/  @!P1 R2UR UR5, R8 ;  /* 0x00000000080592ca */ /* 0x000fe200000e0000 */
[----:B------:R-:W-:Y:S01]  /*5130*/  VOTEU.ALL UP0, P1 ;  /* 0x0000000000ff7886 */ /* 0x000fe20000800000 */
[----:B------:R-:W-:Y:S01]  /*5140*/  @!P1 R2UR UR4, R6 ;  /* 0x00000000060492ca */ /* 0x000fe200000e0000 */
[----:B--2---:R-:W-:Y:S01]  /*5150*/  @!P1 IMAD.MOV.U32 R0, RZ, RZ, 0x2000 ;  /* 0x00002000ff009424 */ /* 0x004fe200078e00ff */
[----:B------:R-:W-:Y:S01]  /*5160*/  UMOV UR8, 0x0 ;  /* 0x0000000000087882 */ /* 0x000fe20000000000 */
[----:B------:R-:W-:Y:S01]  /*5170*/  UMOV UR9, 0x10000000 ;  /* 0x1000000000097882 */ /* 0x000fe20000000000 */
[----:B------:R-:W-:Y:S01]  /*5180*/  @!UP0 UIADD3 UR32, UPT, UPT, UR21, 0x200, URZ ;  /* 0x0000020015208890 */ /* 0x000fe2000fffe0ff */
[----:B------:R-:W-:Y:S01]  /*5190*/  @!P1 IADD3 R8, P0, PT, R16, 0x580, RZ ;  /* 0x0000058010089810 */ /* 0x000fe20007f1e0ff */
[----:B------:R-:W-:Y:S01]  /*51a0*/  VOTEU.ALL UP0, P1 ;  /* 0x0000000000ff7886 */ /* 0x000fe20000800000 */
[----:B------:R-:W-:Y:S03]  /*51b0*/  UPRMT UR6, UR45, 0x654, UR33 ;  /* 0x000006542d067896 */ /* 0x000fe60008000021 */
[----:B------:R-:W-:Y:S02]  /*51c0*/  @!P1 IMAD.X R6, RZ, RZ, R17, P0 ;  /* 0x000000ffff069224 */ /* 0x000fe400000e0611 */
[----:B------:R-:W-:Y:S02]  /*51d0*/  IMAD.U32 R10, RZ, RZ, UR5 ;  /* 0x00000005ff0a7e24 */ /* 0x000fe4000f8e00ff */
[----:B------:R-:W-:Y:S03]  /*51e0*/  IMAD.U32 R11, RZ, RZ, UR4 ;  /* 0x00000004ff0b7e24 */ /* 0x000fe6000f8e00ff */
[----:B------:R-:W-:Y:S02]  /*51f0*/  @!P1 R2UR UR4, R10 ;  /* 0x000000000a0492ca */ /* 0x000fe400000e0000 */
[----:B------:R-:W-:Y:S11]  /*5200*/  @!P1 R2UR UR5, R11 ;  /* 0x000000000b0592ca */ /* 0x000ff600000e0000 */
[----:B------:R-:W-:Y:S02]  /*5210*/  @!UPT UIADD3 URZ, UPT, UPT, URZ, URZ, URZ ;  /* 0x000000fffffff290 */ /* 0x000fe4000fffe0ff */
[----:B------:R2:W-:Y:S01]  /*5220*/  @!UP0 UTMALDG.3D [UR32], [UR4], desc[UR8] ;  /* 0x00000820040085b4 */ /* 0x0005e20008011000 */
[----:B------:R2:W-:Y:S01]  /*5230*/  @!P1 SYNCS.ARRIVE.TRANS64.RED.A0TR RZ, [UR21+0xb0], R0 ;  /* 0x0000b000ffff99a7 */ /* 0x0005e20008300415 */
[----:B------:R-:W-:Y:S01]  /*5240*/  SYNCS.ARRIVE.TRANS64.RED.A1T0 RZ, [UR6], RZ ;  /* 0x000000ffffff79a7 */ /* 0x000fe20008100406 */
[----:B------:R-:W3:Y:S02]  /*5250*/  SYNCS.PHASECHK.TRANS64.TRYWAIT P2, [UR21+0xd8], R9 ;  /* 0x0000d809ff0075a7 */ /* 0x000ee40008041115 */
[----:B--23--:R-:W-:Y:S05]  /*5260*/  @!P2 BRA `(.L_x_99) ;  /* 0x00000078005ca947 */ /* 0x00cfea0003800000 */
.L_x_197:
        /* <DEDUP_REMOVED lines=8> */
[----:B------:R-:W-:Y:S01]  /*52f0*/  @!UP0 UIADD3 UR24, UPT, UPT, UR21, 0x2200, URZ ;  /* 0x0000220015188890 */ /* 0x000fe2000fffe0ff */
[----:B------:R-:W-:Y:S01]  /*5300*/  VOTEU.ALL UP0, P1 ;  /* 0x0000000000ff7886 */ /* 0x000fe20000800000 */
[----:B------:R-:W-:Y:S01]  /*5310*/  UMOV UR27, UR35 ;  /* 0x00000023001b7c82 */ /* 0x000fe20008000000 */
[----:B------:R-:W-:Y:S02]  /*5320*/  UMOV UR28, UR36 ;  /* 0x00000024001c7c82 */ /* 0x000fe40008000000 */
[----:B------:R-:W-:Y:S01]  /*5330*/  IMAD.U32 R10, RZ, RZ, UR5 ;  /* 0x00000005ff0a7e24 */ /* 0x000fe2000f8e00ff */
[----:B------:R-:W-:Y:S01]  /*5340*/  UPRMT UR6, UR45, 0x654, UR25 ;  /* 0x000006542d067896 */ /* 0x000fe20008000019 */
[----:B------:R-:W-:Y:S02]  /*5350*/  IMAD.U32 R11, RZ, RZ, UR4 ;  /* 0x00000004ff0b7e24 */ /* 0x000fe4000f8e00ff */
[----:B------:R-:W-:Y:S01]  /*5360*/  @!P1 IMAD.X R6, RZ, RZ, R17, P0 ;  /* 0x000000ffff069224 */ /* 0x000fe200000e0611 */
        /* <DEDUP_REMOVED lines=8> */
.L_x_199:
[----:B------:R-:W-:Y:S01]  /*53f0*/  @!P1 R2UR UR5, R8 ;  /* 0x00000000080592ca */ /* 0x000fe200000e0000 */
[----:B------:R-:W-:Y:S01]  /*5400*/  VOTEU.ALL UP0, P1 ;  /* 0x0000000000ff7886 */ /* 0x000fe20000800000 */
[----:B------:R-:W-:Y:S01]  /*5410*/  @!P1 R2UR UR4, R6 ;  /* 0x00000000060492ca */ /* 0x000fe200000e0000 */
[----:B--2---:R-:W-:Y:S01]  /*5420*/  @!P1 IMAD.MOV.U32 R0, RZ, RZ, 0x2000 ;  /* 0x00002000ff009424 */ /* 0x004fe200078e00ff */
[----:B------:R-:W-:Y:S01]  /*5430*/  UMOV UR8, 0x0 ;  /* 0x0000000000087882 */ /* 0x000fe20000000000 */
[----:B------:R-:W-:Y:S01]  /*5440*/  UMOV UR9, 0x10000000 ;  /* 0x1000000000097882 */ /* 0x000fe20000000000 */
[----:B------:R-:W-:Y:S01]  /*5450*/  @!UP0 UIADD3 UR18, UPT, UPT, UR34, 0x80, URZ ;  /* 0x0000008022128890 */ /* 0x000fe2000fffe0ff */
[----:B------:R-:W-:Y:S01]  /*5460*/  VIADD R14, R14, 0x1 ;  /* 0x000000010e0e7836 */ /* 0x000fe20000000000 */
[----:B------:R-:W-:Y:S01]  /*5470*/  @!UP0 UIADD3 UR16, UPT, UPT, UR21, 0x4200, URZ ;  /* 0x0000420015108890 */ /* 0x000fe2000fffe0ff */
[----:B------:R-:W-:Y:S01]  /*5480*/  VOTEU.ALL UP0, P1 ;  /* 0x0000000000ff7886 */ /* 0x000fe20000800000 */
[----:B------:R-:W-:Y:S01]  /*5490*/  UMOV UR19, UR35 ;  /* 0x0000002300137c82 */ /* 0x000fe20008000000 */
[----:B------:R-:W-:Y:S02]  /*54a0*/  UMOV UR20, UR36 ;  /* 0x0000002400147c82 */ /* 0x000fe40008000000 */
[----:B------:R-:W-:Y:S01]  /*54b0*/  IMAD.U32 R10, RZ, RZ, UR5 ;  /* 0x00000005ff0a7e24 */ /* 0x000fe2000f8e00ff */
[----:B------:R-:W-:Y:S01]  /*54c0*/  UPRMT UR6, UR45, 0x654, UR17 ;  /* 0x000006542d067896 */ /* 0x000fe20008000011 */
        /* <DEDUP_REMOVED lines=9> */
.L_x_201:
[----:B------:R-:W-:Y:S01]  /*5560*/  @!P1 IADD3 R6, P0, PT, R16, 0x580, RZ ;  /* 0x0000058010069810 */ /* 0x000fe20007f1e0ff */
[----:B------:R-:W-:Y:S01]  /*5570*/  VOTEU.ALL UP0, P1 ;  /* 0x0000000000ff7886 */ /* 0x000fe20000800000 */
[----:B------:R-:W-:Y:S01]  /*5580*/  UMOV UR6, 0x0 ;  /* 0x0000000000067882 */ /* 0x000fe20000000000 */
[----:B------:R-:W-:Y:S01]  /*5590*/  UMOV UR7, 0x10000000 ;  /* 0x1000000000077882 */ /* 0x000fe20000000000 */
[----:B------:R-:W-:Y:S01]  /*55a0*/  @!P1 R2UR UR5, R6 ;  /* 0x00000000060592ca */ /* 0x000fe200000e0000 */
[----:B--2---:R-:W-:Y:S01]  /*55b0*/  @!P1 IMAD.X R0, RZ, RZ, R17, P0 ;  /* 0x000000ffff009224 */ /* 0x004fe200000e0611 */
[----:B------:R-:W-:Y:S01]  /*55c0*/  @!UP0 UIADD3 UR10, UPT, UPT, UR34, 0xc0, URZ ;  /* 0x000000c0220a8890 */ /* 0x000fe2000fffe0ff */
[----:B------:R-:W-:Y:S01]  /*55d0*/  R2UR UR18, R160 ;  /* 0x00000000a01272ca */ /* 0x000fe200000e0000 */
[----:B------:R-:W-:Y:S01]  /*55e0*/  @!UP0 UIADD3 UR8, UPT, UPT, UR21, 0x6200, URZ ;  /* 0x0000620015088890 */ /* 0x000fe2000fffe0ff */
[----:B------:R-:W-:Y:S01]  /*55f0*/  R2UR UR16, R161 ;  /* 0x00000000a11072ca */ /* 0x000fe200000e0000 */
[----:B------:R-:W-:Y:S01]  /*5600*/  @!UP0 UIADD3 UR9, UPT, UPT, UR21, 0xc8, URZ ;  /* 0x000000c815098890 */ /* 0x000fe2000fffe0ff */
[----:B------:R-:W-:Y:S01]  /*5610*/  @!P1 R2UR UR4, R0 ;  /* 0x00000000000492ca */ /* 0x000fe200000e0000 */
[----:B------:R-:W-:Y:S01]  /*5620*/  VOTEU.ALL UP0, P1 ;  /* 0x0000000000ff7886 */ /* 0x000fe20000800000 */
[----:B------:R-:W-:Y:S01]  /*5630*/  UMOV UR11, UR35 ;  /* 0x00000023000b7c82 */ /* 0x000fe20008000000 */
[----:B------:R-:W-:Y:S01]  /*5640*/  UMOV UR12, UR36 ;  /* 0x00000024000c7c82 */ /* 0x000fe20008000000 */
[C---:B------:R-:W-:Y:S01]  /*5650*/  ISETP.NE.AND P0, PT, R14.reuse, 0x2, PT ;  /* 0x000000020e00780c */ /* 0x040fe20003f05270 */
[----:B------:R-:W-:Y:S01]  /*5660*/  UPLOP3.LUT UP3, UPT, UPT, UPT, UPT, 0x80, 0x8 ;  /* 0x000000000008789c */ /* 0x000fe20003f6f070 */
[----:B------:R-:W-:Y:S01]  /*5670*/  IMAD.U32 R8, RZ, RZ, UR5 ;  /* 0x00000005ff087e24 */ /* 0x000fe2000f8e00ff */
[----:B------:R-:W-:Y:S01]  /*5680*/  LOP3.LUT R15, R15, 0x1, RZ, 0x3c, !PT ;  /* 0x000000010f0f7812 */ /* 0x000fe200078e3cff */
[----:B------:R-:W-:Y:S01]  /*5690*/  UMOV UR36, UR29 ;  /* 0x0000001d00247c82 */ /* 0x000fe20008000000 */
[----:B------:R-:W-:Y:S01]  /*56a0*/  SEL R0, RZ, 0x1, P0 ;  /* 0x00000001ff007807 */ /* 0x000fe20000000000 */
[----:B------:R-:W-:Y:S01]  /*56b0*/  UIADD3 UR20, UPT, UPT, UR13, UR18, URZ ;  /* 0x000000120d147290 */ /* 0x000fe2000fffe0ff */
[----:B------:R-:W-:Y:S01]  /*56c0*/  SEL R14, R14, RZ, P0 ;  /* 0x000000ff0e0e7207 */ /* 0x000fe20000000000 */
[----:B------:R-:W-:Y:S01]  /*56d0*/  UIADD3 UR16, UPT, UPT, UR14, UR16, URZ ;  /* 0x000000100e107290 */ /* 0x000fe2000fffe0ff */
[----:B------:R-:W-:Y:S01]  /*56e0*/  IMAD.U32 R9, RZ, RZ, UR4 ;  /* 0x00000004ff097e24 */ /* 0x000fe2000f8e00ff */
[----:B------:R-:W-:Y:S02]  /*56f0*/  @!P1 R2UR UR4, R8 ;  /* 0x00000000080492ca */ /* 0x000fe400000e0000 */
[----:B------:R-:W-:Y:S02]  /*5700*/  LOP3.LUT R13, R13, R0, RZ, 0x3c, !PT ;  /* 0x000000000d0d7212 */ /* 0x000fe400078e3cff */
[----:B------:R-:W-:Y:S11]  /*5710*/  @!P1 R2UR UR5, R9 ;  /* 0x00000000090592ca */ /* 0x000ff600000e0000 */
[----:B------:R-:W-:Y:S02]  /*5720*/  @!UPT UIADD3 URZ, UPT, UPT, URZ, URZ, URZ ;  /* 0x000000fffffff290 */ /* 0x000fe4000fffe0ff */
[----:B------:R2:W-:Y:S01]  /*5730*/  @!UP0 UTMALDG.3D [UR8], [UR4], desc[UR6] ;  /* 0x00000608040085b4 */ /* 0x0005e20008011000 */
[----:B------:R2:W-:Y:S01]  /*5740*/  @!P1 SYNCS.ARRIVE.TRANS64.RED.A0TR RZ, [UR21+0xc8], R7 ;  /* 0x0000c807ffff99a7 */ /* 0x0005e20008300415 */
[----:B------:R-:W-:Y:S01]  /*5750*/  SYNCS.ARRIVE.TRANS64.RED.A1T0 RZ, [UR37], RZ ;  /* 0x000000ffffff79a7 */ /* 0x000fe20008100425 */
[----:B------:R-:W-:Y:S05]  /*5760*/  BRA.U UP1, `(.L_x_102) ;  /* 0xfffffff101647547 */ /* 0x000fea000b83ffff */
[----:B------:R-:W-:-:S04]  /*5770*/  SHF.L.U32 R3, R15, 0x1f, RZ ;  /* 0x0000001f0f037819 */ /* 0x000fc800000006ff */
[----:B------:R-:W3:Y:S02]  /*5780*/  SYNCS.PHASECHK.TRANS64.TRYWAIT P0, [UR21+0xd0], R3 ;  /* 0x0000d003ff0075a7 */ /* 0x000ee40008001115 */
[----:B---3--:R-:W-:Y:S05]  /*5790*/  @!P0 BRA `(.L_x_103) ;  /* 0x0000007400588947 */ /* 0x008fea0003800000 */
.L_x_203:
[----:B------:R-:W4:Y:S02]  /*57a0*/  SYNCS.PHASECHK.TRANS64.TRYWAIT P0, [UR21+0xd8], R3 ;  /* 0x0000d803ff0075a7 */ /* 0x000f240008001115 */
[----:B----4-:R-:W-:Y:S05]  /*57b0*/  @!P0 BRA `(.L_x_104) ;  /* 0x0000007400688947 */ /* 0x010fea0003800000 */
.L_x_205:
[----:B------:R-:W4:Y:S02]  /*57c0*/  SYNCS.PHASECHK.TRANS64.TRYWAIT P0, [UR21+0xe0], R3 ;  /* 0x0000e003ff0075a7 */ /* 0x000f240008001115 */
[----:B----4-:R-:W-:Y:S05]  /*57d0*/  @!P0 BRA `(.L_x_105) ;  /* 0x0000007400788947 */ /* 0x010fea0003800000 */
.L_x_207:
[----:B---3--:R-:W-:-:S07]  /*57e0*/  MOV R0, UR21 ;  /* 0x0000001500007c02 */ /* 0x008fce0008000f00 */
.L_x_106:
[----:B---3--:R-:W-:-:S04]  /*57f0*/  SHF.L.U32 R3, R15, 0x1f, RZ ;  /* 0x0000001f0f037819 */ /* 0x008fc800000006ff */
[----:B------:R3:W4:Y:S03]  /*5800*/  SYNCS.PHASECHK.TRANS64.TRYWAIT P0, [R0+URZ+0xe8], R3 ;  /* 0x0000e803000075a7 */ /* 0x00072600080011ff */
[----:B----4-:R-:W-:Y:S05]  /*5810*/  @!P0 NANOSLEEP.SYNCS 0x989680 ;  /* 0x009896800000895d */ /* 0x010fea0003900000 */
[----:B------:R-:W4:Y:S02]  /*5820*/  @!P0 SYNCS.PHASECHK.TRANS64 P0, [R0+URZ+0xe8], R3 ;  /* 0x0000e803000085a7 */ /* 0x000f2400080010ff */
[----:B-12-4-:R-:W-:Y:S05]  /*5830*/  @P0 EXIT ;  /* 0x000000000000094d */ /* 0x016fea0003800000 */
[----:B------:R-:W-:Y:S05]  /*5840*/  BRA `(.L_x_106) ;  /* 0xfffffffc00e87947 */ /* 0x000fea000383ffff */
.L_x_91:
[----:B------:R-:W-:-:S06]  /*5850*/  UISETP.GE.AND UP0, UPT, UR17, 0x4, UPT ;  /* 0x000000041100788c */ /* 0x000fcc000bf06270 */
[----:B------:R-:W-:-:S13]  /*5860*/  PLOP3.LUT P0, PT, PT, PT, UP0, 0x80, 0x8 ;  /* 0x000000000008781c */ /* 0x000fda0003f0f008 */
[----:B------:R-:W-:Y:S05]  /*5870*/  @!P0 EXIT ;  /* 0x000000000000894d */ /* 0x000fea0003800000 */
[----:B------:R-:W-:Y:S01]  /*5880*/  BAR.SYNC.DEFER_BLOCKING 0x6, 0xa0 ;  /* 0x0182800000007b1d */ /* 0x000fe20000010000 */
[C---:B------:R-:W-:Y:S01]  /*5890*/  IMAD.SHL.U32 R4, R172.reuse, 0x40, RZ ;  /* 0x00000040ac047824 */ /* 0x040fe200078e00ff */
[C---:B------:R-:W-:Y:S01]  /*58a0*/  LOP3.LUT R176, R172.reuse, 0x60, RZ, 0xc0, !PT ;  /* 0x00000060acb07812 */ /* 0x040fe200078ec0ff */
[C---:B------:R-:W-:Y:S01]  /*58b0*/  IMAD.SHL.U32 R137, R172.reuse, 0x8, RZ ;  /* 0x00000008ac897824 */ /* 0x040fe200078e00ff */
[C---:B------:R-:W-:Y:S01]  /*58c0*/  LOP3.LUT R174, R172.reuse, 0x2, RZ, 0xc0, !PT ;  /* 0x00000002acae7812 */ /* 0x040fe200078ec0ff */
[----:B------:R-:W-:Y:S01]  /*58d0*/  IMAD.U32 R69, R172, 0x10000, RZ ;  /* 0x00010000ac457824 */ /* 0x000fe200078e00ff */
[----:B------:R-:W-:Y:S02]  /*58e0*/  UMOV UR44, 0x400 ;  /* 0x00000400002c7882 */ /* 0x000fe40000000000 */
[----:B------:R-:W1:Y:S01]  /*58f0*/  LDC.64 R156, c[0x0][0x8b0] ;  /* 0x00022c00ff9c7b82 */ /* 0x000e620000000a00 */
[----:B------:R-:W-:Y:S01]  /*5900*/  ULEA UR44, UR45, UR44, 0x18 ;  /* 0x0000002c2d2c7291 */ /* 0x000fe2000f8ec0ff */
[----:B------:R-:W-:Y:S01]  /*5910*/  LOP3.LUT R6, R4, 0x180, RZ, 0xc0, !PT ;  /* 0x0000018004067812 */ /* 0x000fe200078ec0ff */
[----:B------:R-:W-:Y:S01]  /*5920*/  HFMA2 R164, -RZ, RZ, 0, 0 ;  /* 0x00000000ffa47431 */ /* 0x000fe200000001ff */
[----:B------:R-:W-:Y:S01]  /*5930*/  LOP3.LUT R172, R172, 0x4, RZ, 0xc0, !PT ;  /* 0x00000004acac7812 */ /* 0x000fe200078ec0ff */
[----:B------:R-:W-:Y:S01]  /*5940*/  UIADD3 UR4, UPT, UPT, UR44, 0x8200, URZ ;  /* 0x000082002c047890 */ /* 0x000fe2000fffe0ff */
[----:B------:R-:W-:Y:S01]  /*5950*/  LOP3.LUT R137, R6, 0x30, R137, 0xf8, !PT ;  /* 0x0000003006897812 */ /* 0x000fe200078ef889 */
[----:B------:R-:W-:Y:S01]  /*5960*/  UIADD3 UR5, UPT, UPT, UR44, 0x200, URZ ;  /* 0x000002002c057890 */ /* 0x000fe2000fffe0ff */
[----:B------:R-:W2:Y:S01]  /*5970*/  LDC.64 R138, c[0x0][0x8a8] ;  /* 0x00022a00ff8a7b82 */ /* 0x000ea20000000a00 */
[----:B------:R-:W-:Y:S01]  /*5980*/  LOP3.LUT R69, R69, 0x600000, RZ, 0xc0, !PT ;  /* 0x0060000045457812 */ /* 0x000fe200078ec0ff */
[----:B------:R-:W-:Y:S01]  /*5990*/  IMAD.MOV.U32 R68, RZ, RZ, RZ ;  /* 0x000000ffff447224 */ /* 0x000fe200078e00ff */
[----:B------:R-:W-:Y:S01]  /*59a0*/  LOP3.LUT R137, R137, 0x1e40, R4, 0xf8, !PT ;  /* 0x00001e4089897812 */ /* 0x000fe200078ef804 */
[----:B------:R-:W-:Y:S01]  /*59b0*/  IMAD.MOV.U32 R170, RZ, RZ, RZ ;  /* 0x000000ffffaa7224 */ /* 0x000fe200078e00ff */
[----:B------:R-:W-:Y:S01]  /*59c0*/  CS2R R168, SRZ ;  /* 0x0000000000a87805 */ /* 0x000fe2000001ff00 */
[----:B------:R-:W-:Y:S01]  /*59d0*/  IMAD.MOV.U32 R167, RZ, RZ, RZ ;  /* 0x000000ffffa77224 */ /* 0x000fe200078e00ff */
[----:B------:R-:W-:Y:S01]  /*59e0*/  IADD3 R171, PT, PT, -R172, 0x2, RZ ;  /* 0x00000002acab7810 */ /* 0x000fe20007ffe1ff */
[----:B------:R-:W-:Y:S01]  /*59f0*/  VIADD R173, R137, UR44 ;  /* 0x0000002c89ad7c36 */ /* 0x000fe20008000000 */
[----:B------:R-:W3:Y:S01]  /*5a00*/  LDS R0, [UR44+0x190] ;  /* 0x0001902cff007984 */ /* 0x000ee20008000800 */
[----:B------:R-:W-:Y:S01]  /*5a10*/  IADD3 R166, PT, PT, -R174, RZ, RZ ;  /* 0x000000ffaea67210 */ /* 0x000fe20007ffe1ff */
[----:B------:R-:W-:Y:S01]  /*5a20*/  IMAD.U32 R177, RZ, RZ, UR5 ;  /* 0x00000005ffb17e24 */ /* 0x000fe2000f8e00ff */
[----:B------:R-:W-:Y:S01]  /*5a30*/  MOV R175, UR4 ;  /* 0x0000000400af7c02 */ /* 0x000fe20008000f00 */
[----:B------:R-:W-:Y:S01]  /*5a40*/  IMAD.MOV R165, RZ, RZ, -R172 ;  /* 0x000000ffffa57224 */ /* 0x000fe200078e0aac */
[----:B------:R-:W4:Y:S01]  /*5a50*/  LDCU UR58, c[0x0][0x370] ;  /* 0x00006e00ff3a77ac */ /* 0x000f220008000800 */
[----:B------:R-:W-:Y:S01]  /*5a60*/  VIADD R173, R173, 0x200 ;  /* 0x00000200adad7836 */ /* 0x000fe20000000000 */
[----:B------:R-:W1:Y:S01]  /*5a70*/  LDCU.64 UR62, c[0x0][0x348] ;  /* 0x00006900ff3e77ac */ /* 0x000e620008000a00 */
[----:B------:R-:W1:Y:S01]  /*5a80*/  LDCU UR43, c[0x0][0xb0c] ;  /* 0x00016180ff2b77ac */ /* 0x000e620008000800 */
[----:B------:R-:W1:Y:S01]  /*5a90*/  LDCU UR39, c[0x0][0xb30] ;  /* 0x00016600ff2777ac */ /* 0x000e620008000800 */
[----:B------:R-:W1:Y:S01]  /*5aa0*/  LDCU.64 UR56, c[0x0][0x888] ;  /* 0x00011100ff3877ac */ /* 0x000e620008000a00 */
[----:B------:R-:W1:Y:S01]  /*5ab0*/  LDCU.64 UR40, c[0x0][0xb28] ;  /* 0x00016500ff2877ac */ /* 0x000e620008000a00 */
[----:B------:R-:W1:Y:S01]  /*5ac0*/  LDCU.64 UR60, c[0x0][0x890] ;  /* 0x00011200ff3c77ac */ /* 0x000e620008000a00 */
[----:B------:R-:W1:Y:S01]  /*5ad0*/  LDCU.128 UR52, c[0x0][0xb10] ;  /* 0x00016200ff3477ac */ /* 0x000e620008000c00 */
[----:B------:R-:W1:Y:S02]  /*5ae0*/  LDCU UR47, c[0x0][0x374] ;  /* 0x00006e80ff2f77ac */ /* 0x000e640008000800 */
[----:B-1234-:R-:W-:-:S07]  /*5af0*/  IADD3 R69, PT, PT, R0, R69, RZ ;  /* 0x0000004500457210 */ /* 0x01efce0007ffe0ff */
.L_x_151:
[C---:B------:R-:W-:Y:S02]  /*5b00*/  LEA R3, R164.reuse, UR44, 0x3 ;  /* 0x0000002ca4037c11 */ /* 0x040fe4000f8e18ff */
[----:B------:R-:W-:Y:S02]  /*5b10*/  SHF.L.U32 R0, R169, 0x1f, RZ ;  /* 0x0000001fa9007819 */ /* 0x000fe400000006ff */
[----:B------:R-:W-:Y:S02]  /*5b20*/  LEA R5, R164, UR44, 0x4 ;  /* 0x0000002ca4057c11 */ /* 0x000fe4000f8e20ff */
[----:B-1----:R-:W1:Y:S02]  /*5b30*/  SYNCS.PHASECHK.TRANS64.TRYWAIT P0, [R3+URZ+0x100], R0 ;  /* 0x00010000030075a7 */ /* 0x002e6400080011ff */
[----:B-1----:R-:W-:Y:S05]  /*5b40*/  @!P0 BRA `(.L_x_107) ;  /* 0x0000007000b48947 */ /* 0x002fea0003800000 */
.L_x_208:
        /* <DEDUP_REMOVED lines=11> */
[----:B------:R-:W-:Y:S01]  /*5c00*/  PLOP3.LUT P0, PT, PT, PT, UP1, 0x80, 0x8 ;  /* 0x000000000008781c */ /* 0x000fe20003f0f018 */
[----:B------:R-:W-:Y:S11]  /*5c10*/  UP2UR UR46, UPR, URZ, 0x2 ;  /* 0x00000002ff2e7883 */ /* 0x000ff60008000000 */
[----:B------:R-:W-:Y:S01]  /*5c20*/  @!UPT UIADD3 URZ, UPT, UPT, URZ, URZ, URZ ;  /* 0x000000fffffff290 */ /* 0x000fe2000fffe0ff */
[----:B-1----:R-:W-:Y:S02]  /*5c30*/  @P0 SHF.R.U32.HI R0, RZ, 0x10, R5 ;  /* 0x00000010ff000819 */ /* 0x002fe40000011605 */
        /* <DEDUP_REMOVED lines=12> */
[----:B------:R-:W2:Y:S01]  /*5d00*/  LDCU UR12, c[0x0][0xb20] ;  /* 0x00016400ff0c77ac */ /* 0x000ea20008000800 */
[----:B------:R-:W-:Y:S02]  /*5d10*/  UIMAD.WIDE.U32 UR4, UR47, UR55, URZ ;  /* 0x000000372f0472a5 */ /* 0x000fe4000f8e00ff */
[----:B------:R-:W-:Y:S02]  /*5d20*/  UIMAD.WIDE.U32 UR6, UR58, UR52, URZ ;  /* 0x000000343a0672a5 */ /* 0x000fe4000f8e00ff */
[----:B------:R-:W-:Y:S02]  /*5d30*/  UISETP.NE.AND UP0, UPT, UR54, 0x1, UPT ;  /* 0x000000013600788c */ /* 0x000fe4000bf05270 */
[----:B------:R-:W-:Y:S02]  /*5d40*/  UIMAD.WIDE.U32 UR8, UR37, UR55, URZ ;  /* 0x00000037250872a5 */ /* 0x000fe4000f8e00ff */
[----:B------:R-:W-:Y:S02]  /*5d50*/  UIMAD.WIDE.U32 UR10, UR38, UR52, URZ ;  /* 0x00000034260a72a5 */ /* 0x000fe4000f8e00ff */
[----:B------:R-:W-:Y:S02]  /*5d60*/  UISETP.NE.AND UP1, UPT, UR43, 0x1, UPT ;  /* 0x000000012b00788c */ /* 0x000fe4000bf25270 */
[----:B------:R-:W-:Y:S01]  /*5d70*/  UISETP.NE.AND UP2, UPT, UR42, 0x1, UPT ;  /* 0x000000012a00788c */ /* 0x000fe2000bf45270 */
[----:B------:R-:W-:Y:S02]  /*5d80*/  UMOV UR4, UR5 ;  /* 0x0000000500047c82 */ /* 0x000fe40008000000 */
[----:B--2---:R-:W-:Y:S03]  /*5d90*/  USHF.R.U32.HI UR5, URZ, UR12, UR4 ;  /* 0x0000000cff057299 */ /* 0x004fe60008011604 */
[----:B------:R-:W-:Y:S02]  /*5da0*/  UMOV UR4, UR7 ;  /* 0x0000000700047c82 */ /* 0x000fe40008000000 */
[----:B------:R-:W-:Y:S02]  /*5db0*/  USHF.R.U32.HI UR7, URZ, UR53, UR4 ;  /* 0x00000035ff077299 */ /* 0x000fe40008011604 */
[----:B------:R-:W-:Y:S02]  /*5dc0*/  USEL UR4, UR47, UR5, !UP0 ;  /* 0x000000052f047287 */ /* 0x000fe4000c000000 */
[----:B------:R-:W-:Y:S01]  /*5dd0*/  USEL UR7, UR58, UR7, !UP1 ;  /* 0x000000073a077287 */ /* 0x000fe2000c800000 */
[----:B------:R-:W-:Y:S01]  /*5de0*/  UMOV UR5, UR9 ;  /* 0x0000000900057c82 */ /* 0x000fe20008000000 */
[----:B------:R-:W-:Y:S02]  /*5df0*/  UIMAD.WIDE.U32 UR8, UR4, UR40, URZ ;  /* 0x00000028040872a5 */ /* 0x000fe4000f8e00ff */
[----:B------:R-:W-:Y:S03]  /*5e00*/  USHF.R.U32.HI UR6, URZ, UR12, UR5 ;  /* 0x0000000cff067299 */ /* 0x000fe60008011605 */
[----:B------:R-:W-:Y:S01]  /*5e10*/  UMOV UR5, UR11 ;  /* 0x0000000b00057c82 */ /* 0x000fe20008000000 */
[----:B------:R-:W-:Y:S02]  /*5e20*/  UIMAD.WIDE.U32 UR10, UR7, UR40, URZ ;  /* 0x00000028070a72a5 */ /* 0x000fe4000f8e00ff */
[----:B------:R-:W-:Y:S02]  /*5e30*/  USHF.R.U32.HI UR12, URZ, UR53, UR5 ;  /* 0x00000035ff0c7299 */ /* 0x000fe40008011605 */
[----:B------:R-:W-:Y:S01]  /*5e40*/  USEL UR6, UR37, UR6, !UP0 ;  /* 0x0000000625067287 */ /* 0x000fe2000c000000 */
[----:B------:R-:W-:Y:S02]  /*5e50*/  UMOV UR5, UR9 ;  /* 0x0000000900057c82 */ /* 0x000fe40008000000 */
[----:B------:R-:W-:Y:S01]  /*5e60*/  UMOV UR10, UR11 ;  /* 0x0000000b000a7c82 */ /* 0x000fe20008000000 */
[----:B------:R-:W-:Y:S02]  /*5e70*/  @UP2 USHF.R.U32.HI UR4, URZ, UR41, UR5 ;  /* 0x00000029ff042299 */ /* 0x000fe40008011605 */
[----:B------:R-:W-:Y:S02]  /*5e80*/  @UP2 USHF.R.U32.HI UR7, URZ, UR41, UR10 ;  /* 0x00000029ff072299 */ /* 0x000fe4000801160a */
[----:B------:R-:W-:Y:S02]  /*5e90*/  UIMAD UR4, UR42, UR4, URZ ;  /* 0x000000042a0472a4 */ /* 0x000fe4000f8e02ff */
        /* <DEDUP_REMOVED lines=8> */
[----:B------:R-:W-:Y:S02]  /*5f20*/  USEL UR11, UR6, UR4, !UP2 ;  /* 0x00000004060b7287 */ /* 0x000fe4000d000000 */
[----:B------:R-:W-:Y:S02]  /*5f30*/  UIADD3 UR8, UPT, UPT, -UR5, URZ, URZ ;  /* 0x000000ff05087290 */ /* 0x000fe4000fffe1ff */
[----:B------:R-:W-:Y:S01]  /*5f40*/  UIADD3 UR10, UPT, UPT, -UR11, URZ, URZ ;  /* 0x000000ff0b0a7290 */ /* 0x000fe2000fffe1ff */
[----:B------:R-:W-:Y:S01]  /*5f50*/  @!UP0 UMOV UR4, UR9 ;  /* 0x0000000900048c82 */ /* 0x000fe20008000000 */
[----:B------:R-:W-:Y:S02]  /*5f60*/  UIADD3 UR9, UPT, UPT, -UR6, URZ, URZ ;  /* 0x000000ff06097290 */ /* 0x000fe4000fffe1ff */
[----:B------:R-:W-:Y:S02]  /*5f70*/  @!UP0 USHF.R.U32.HI UR4, URZ, UR41, UR4 ;  /* 0x00000029ff048299 */ /* 0x000fe40008011604 */
[----:B------:R-:W-:Y:S02]  /*5f80*/  UIMAD UR10, UR42, UR10, UR6 ;  /* 0x0000000a2a0a72a4 */ /* 0x000fe4000f8e0206 */
[----:B------:R-:W-:Y:S04]  /*5f90*/  @!UP0 USEL UR4, UR5, UR4, !UP2 ;  /* 0x0000000405048287 */ /* 0x000fe8000d000000 */
[----:B------:R-:W-:Y:S02]  /*5fa0*/  @!UP0 UIMAD UR10, UR7, UR10, UR4 ;  /* 0x0000000a070a82a4 */ /* 0x000fe4000f8e0204 */
[----:B------:R-:W-:Y:S02]  /*5fb0*/  @!UP0 UIADD3 UR11, UPT, UPT, UR11, -UR4, URZ ;  /* 0x800000040b0b8290 */ /* 0x000fe4000fffe0ff */
[----:B------:R-:W-:Y:S02]  /*5fc0*/  UIMAD UR7, UR43, UR8, UR38 ;  /* 0x000000082b0772a4 */ /* 0x000fe4000f8e0226 */
[----:B------:R-:W-:Y:S02]  /*5fd0*/  @!UP0 UIMAD UR6, UR11, UR42, UR5 ;  /* 0x0000002a0b0682a4 */ /* 0x000fe4000f8e0205 */
[----:B------:R-:W-:Y:S01]  /*5fe0*/  UIMAD UR4, UR54, UR9, UR37 ;  /* 0x00000009360472a4 */ /* 0x000fe2000f8e0225 */
[----:B------:R-:W-:Y:S02]  /*5ff0*/  @!UP0 UMOV UR5, UR10 ;  /* 0x0000000a00058c82 */ /* 0x000fe40008000000 */
[----:B------:R-:W-:Y:S02]  /*6000*/  UIMAD UR38, UR5, UR43, UR7 ;  /* 0x0000002b052672a4 */ /* 0x000fe4000f8e0207 */
[----:B------:R-:W-:Y:S11]  /*6010*/  UIMAD UR37, UR6, UR54, UR4 ;  /* 0x00000036062572a4 */ /* 0x000ff6000f8e0204 */
[----:B------:R-:W-:Y:S01]  /*6020*/  @!UPT UIADD3 URZ, UPT, UPT, URZ, URZ, URZ ;  /* 0x000000fffffff290 */ /* 0x000fe2000fffe0ff */
.L_x_108:
[----:B------:R-:W-:Y:S01]  /*6030*/  UISETP.NE.AND UP0, UPT, UR39, 0x1, UPT ;  /* 0x000000012700788c */ /* 0x000fe2000bf05270 */
[----:B------:R-:W-:Y:S01]  /*6040*/  R2UR UR11, R177 ;  /* 0x00000000b10b72ca */ /* 0x000fe200000e0000 */
[----:B------:R-:W-:Y:S01]  /*6050*/  USHF.L.U32 UR50, UR16, 0x7, URZ ;  /* 0x0000000710327899 */ /* 0x000fe200080006ff */
[----:B------:R-:W-:Y:S01]  /*6060*/  IADD3 R164, PT, PT, R164, 0x1, RZ ;  /* 0x00000001a4a47810 */ /* 0x000fe20007ffe0ff */
[----:B------:R-:W-:Y:S07]  /*6070*/  USHF.L.U32 UR49, UR20, 0x8, URZ ;  /* 0x0000000814317899 */ /* 0x000fee00080006ff */
[----:B------:R-:W2:Y:S01]  /*6080*/  @!UP0 LDCU.128 UR12, c[0x0][0xb10] ;  /* 0x00016200ff0c87ac */ /* 0x000ea20008000c00 */
[----:B------:R-:W3:Y:S01]  /*6090*/  @!UP0 LDCU UR5, c[0x0][0xb0c] ;  /* 0x00016180ff0587ac */ /* 0x000ee20008000800 */
[----:B------:R-:W4:Y:S01]  /*60a0*/  @!UP0 LDCU UR10, c[0x0][0xb20] ;  /* 0x00016400ff0a87ac */ /* 0x000f220008000800 */
[----:B--2---:R-:W-:Y:S02]  /*60b0*/  UIMAD.WIDE.U32 UR8, UR38, UR12, URZ ;  /* 0x0000000c260872a5 */ /* 0x004fe4000f8e00ff */
[----:B------:R-:W-:Y:S02]  /*60c0*/  UIMAD.WIDE.U32 UR6, UR37, UR15, URZ ;  /* 0x0000000f250672a5 */ /* 0x000fe4000f8e00ff */
[----:B------:R-:W-:Y:S03]  /*60d0*/  @!UP0 UISETP.NE.AND UP1, UPT, UR14, 0x1, UPT ;  /* 0x000000010e00888c */ /* 0x000fe6000bf25270 */
[----:B------:R-:W-:Y:S01]  /*60e0*/  @!UP0 UMOV UR4, UR9 ;  /* 0x0000000900048c82 */ /* 0x000fe20008000000 */
[----:B---3--:R-:W-:Y:S02]  /*60f0*/  @!UP0 UISETP.NE.AND UP2, UPT, UR5, 0x1, UPT ;  /* 0x000000010500888c */ /* 0x008fe4000bf45270 */
[----:B------:R-:W-:Y:S01]  /*6100*/  @!UP0 USHF.R.U32.HI UR4, URZ, UR13, UR4 ;  /* 0x0000000dff048299 */ /* 0x000fe20008011604 */
[----:B------:R-:W-:Y:S02]  /*6110*/  @!UP0 UMOV UR6, UR7 ;  /* 0x0000000700068c82 */ /* 0x000fe40008000000 */
[----:B----4-:R-:W-:Y:S02]  /*6120*/  @!UP0 USHF.R.U32.HI UR6, URZ, UR10, UR6 ;  /* 0x0000000aff068299 */ /* 0x010fe40008011606 */
[----:B------:R-:W-:Y:S02]  /*6130*/  @!UP0 USEL UR7, UR38, UR4, !UP2 ;  /* 0x0000000426078287 */ /* 0x000fe4000d000000 */
[----:B------:R-:W-:Y:S04]  /*6140*/  @!UP0 USEL UR6, UR37, UR6, !UP1 ;  /* 0x0000000625068287 */ /* 0x000fe8000c800000 */
[----:B------:R-:W-:Y:S02]  /*6150*/  @!UP0 UIADD3 UR4, UPT, UPT, -UR7, UR6, URZ ;  /* 0x0000000607048290 */ /* 0x000fe4000fffe1ff */
[----:B------:R-:W-:Y:S02]  /*6160*/  @!UP0 UIADD3 UR6, UPT, UPT, UR7, -UR6, URZ ;  /* 0x8000000607068290 */ /* 0x000fe4000fffe0ff */
[----:B------:R-:W-:Y:S02]  /*6170*/  @!UP0 UIMAD UR38, UR4, UR5, UR38 ;  /* 0x00000005042682a4 */ /* 0x000fe4000f8e0226 */
[----:B------:R-:W-:Y:S02]  /*6180*/  @!UP0 UIMAD UR37, UR6, UR14, UR37 ;  /* 0x0000000e062582a4 */ /* 0x000fe4000f8e0225 */
[----:B------:R-:W-:Y:S09]  /*6190*/  ULOP3.LUT UP0, URZ, UR11, 0x1b0, URZ, 0xc0, !UPT ;  /* 0x000001b00bff7892 */ /* 0x000ff2000f80c0ff */
[----:B------:R-:W-:Y:S05]  /*61a0*/  BRA.U !UP0, `(.L_x_109) ;  /* 0x0000000108407547 */ /* 0x000fea000b800000 */
[----:B------:R-:W2:Y:S01]  /*61b0*/  LDCU.64 UR8, c[0x4][0x88] ;  /* 0x01001100ff0877ac */ /* 0x000ea20008000a00 */
[----:B------:R-:W-:Y:S01]  /*61c0*/  MOV R3, 0x0 ;  /* 0x0000000000037802 */ /* 0x000fe20000000f00 */
[----:B------:R-:W-:Y:S02]  /*61d0*/  HFMA2 R12, -RZ, RZ, 0, 5.9604644775390625e-08 ;  /* 0x00000001ff0c7431 */ /* 0x000fe400000001ff */
[----:B------:R-:W-:Y:S02]  /*61e0*/  IMAD.MOV.U32 R8, RZ, RZ, 0x70 ;  /* 0x00000070ff087424 */ /* 0x000fe400078e00ff */
[----:B------:R-:W-:Y:S01]  /*61f0*/  IMAD.MOV.U32 R13, RZ, RZ, RZ ;  /* 0x000000ffff0d7224 */ /* 0x000fe200078e00ff */
[----:B------:R-:W3:Y:S01]  /*6200*/  LDCU.64 UR6, c[0x4][0x90] ;  /* 0x01001200ff0677ac */ /* 0x000ee20008000a00 */
[----:B------:R-:W4:Y:S01]  /*6210*/  LDC.64 R2, c[0x4][R3] ;  /* 0x0100000003027b82 */ /* 0x000f220000000a00 */
[----:B------:R-:W1:Y:S01]  /*6220*/  LDCU.64 UR4, c[0x4][0x8] ;  /* 0x01000100ff0477ac */ /* 0x000e620008000a00 */
[----:B--2---:R-:W-:Y:S01]  /*6230*/  MOV R5, UR9 ;  /* 0x0000000900057c02 */ /* 0x004fe20008000f00 */
[----:B------:R-:W-:Y:S01]  /*6240*/  IMAD.U32 R4, RZ, RZ, UR8 ;  /* 0x00000008ff047e24 */ /* 0x000fe2000f8e00ff */
[----:B---3--:R-:W-:Y:S01]  /*6250*/  MOV R7, UR7 ;  /* 0x0000000700077c02 */ /* 0x008fe20008000f00 */
[----:B------:R-:W-:Y:S01]  /*6260*/  IMAD.U32 R6, RZ, RZ, UR6 ;  /* 0x00000006ff067e24 */ /* 0x000fe2000f8e00ff */
[----:B-1----:R-:W-:Y:S01]  /*6270*/  MOV R11, UR5 ;  /* 0x00000005000b7c02 */ /* 0x002fe20008000f00 */
[----:B------:R-:W-:Y:S02]  /*6280*/  IMAD.U32 R10, RZ, RZ, UR4 ;  /* 0x00000004ff0a7e24 */ /* 0x000fe4000f8e00ff */
[----:B------:R-:W-:Y:S07]  /*6290*/  LEPC R20, `(.L_x_109) ;  /* 0x000000001014794e */ /* 0x000fee0000000000 */
[----:B----45:R-:W-:Y:S05]  /*62a0*/  CALL.ABS.NOINC R2 ;  /* 0x0000000002007343 */ /* 0x030fea0003c00000 */
.L_x_109:
[----:B------:R-:W-:Y:S01]  /*62b0*/  LOP3.LUT P0, RZ, R175, 0x1b0, RZ, 0xc0, !PT ;  /* 0x000001b0afff7812 */ /* 0x000fe2000780c0ff */
[----:B------:R-:W-:Y:S11]  /*62c0*/  BSSY.RECONVERGENT B6, `(.L_x_110) ;  /* 0x0000013000067945 */ /* 0x000ff60003800200 */
[----:B------:R-:W-:Y:S01]  /*62d0*/  @!UPT UIADD3 URZ, UPT, UPT, URZ, URZ, URZ ;  /* 0x000000fffffff290 */ /* 0x000fe2000fffe0ff */
[----:B------:R-:W-:Y:S05]  /*62e0*/  @!P0 BRA `(.L_x_111) ;  /* 0x0000000000408947 */ /* 0x000fea0003800000 */
        /* <DEDUP_REMOVED lines=16> */
.L_x_111:
[----:B------:R-:W-:Y:S05]  /*63f0*/  BSYNC.RECONVERGENT B6 ;  /* 0x0000000000067941 */ /* 0x000fea0003800200 */
.L_x_110:
[----:B------:R-:W-:Y:S01]  /*6400*/  R2UR UR4, R162 ;  /* 0x00000000a20472ca */ /* 0x000fe200000e0000 */
[----:B------:R-:W-:Y:S01]  /*6410*/  UISETP.NE.U32.AND UP0, UPT, UR60, URZ, UPT ;  /* 0x000000ff3c00728c */ /* 0x000fe2000bf05070 */
[----:B------:R-:W-:Y:S02]  /*6420*/  ISETP.NE.U32.AND P4, PT, R156, RZ, PT ;  /* 0x000000ff9c00720c */ /* 0x000fe40003f85070 */
[----:B------:R-:W-:Y:S01]  /*6430*/  ISETP.NE.U32.AND P2, PT, RZ, UR56, PT ;  /* 0x00000038ff007c0c */ /* 0x000fe2000bf45070 */
[----:B------:R-:W-:Y:S01]  /*6440*/  UISETP.NE.AND.EX UP1, UPT, UR61, URZ, UPT, UP0 ;  /* 0x000000ff3d00728c */ /* 0x000fe2000bf25300 */
[----:B------:R-:W-:Y:S01]  /*6450*/  ISETP.NE.AND.EX P4, PT, R157, RZ, PT, P4 ;  /* 0x000000ff9d00720c */ /* 0x000fe20003f85340 */
[----:B------:R-:W-:Y:S01]  /*6460*/  UPLOP3.LUT UP0, UPT, UPT, UPT, UPT, 0x40, 0x4 ;  /* 0x000000000004789c */ /* 0x000fe20003f0e870 */
[----:B------:R-:W-:Y:S05]  /*6470*/  ISETP.NE.AND.EX P2, PT, RZ, UR57, PT, P2 ;  /* 0x00000039ff007c0c */ /* 0x000fea000bf45320 */
[----:B------:R-:W-:Y:S06]  /*6480*/  UISETP.NE.AND UP2, UPT, UR4, URZ, UPT ;  /* 0x000000ff0400728c */ /* 0x000fec000bf45270 */
[----:B------:R-:W-:Y:S05]  /*6490*/  PLOP3.LUT P1, PT, PT, PT, UP2, 0x80, 0x8 ;  /* 0x000000000008781c */ /* 0x000fea0003f2f028 */
[----:B------:R-:W-:Y:S06]  /*64a0*/  @UP2 UPLOP3.LUT UP0, UPT, UPT, UPT, UP1, 0x80, 0x8 ;  /* 0x000000000008289c */ /* 0x000fec0003f0f010 */
[----:B------:R-:W-:Y:S01]  /*64b0*/  PLOP3.LUT P0, PT, PT, PT, UP0, 0x80, 0x8 ;  /* 0x000000000008781c */ /* 0x000fe20003f0f008 */
[----:B------:R-:W-:Y:S01]  /*64c0*/  @!UPT UIADD3 URZ, UPT, UPT, URZ, URZ, URZ ;  /* 0x000000fffffff290 */ /* 0x000fe2000fffe0ff */
[----:B------:R-:W-:Y:S11]  /*64d0*/  BRA.U !UP1, `(.L_x_112) ;  /* 0x00000001093c7547 */ /* 0x000ff6000b800000 */
[----:B------:R-:W-:Y:S01]  /*64e0*/  UISETP.NE.U32.AND UP0, UPT, UR56, URZ, UPT ;  /* 0x000000ff3800728c */ /* 0x000fe2000bf05070 */
[----:B-1----:R-:W-:Y:S01]  /*64f0*/  HFMA2 R0, -RZ, RZ, 0, 5.9604644775390625e-08 ;  /* 0x00000001ff007431 */ /* 0x002fe200000001ff */
[----:B------:R-:W1:Y:S01]  /*6500*/  LDCU.64 UR8, c[0x0][0x358] ;  /* 0x00006b00ff0877ac */ /* 0x000e620008000a00 */
[----:B------:R-:W-:Y:S01]  /*6510*/  IMAD.MOV.U32 R158, RZ, RZ, 0x1 ;  /* 0x00000001ff9e7424 */ /* 0x000fe200078e00ff */
[----:B------:R-:W-:Y:S06]  /*6520*/  UISETP.NE.AND.EX UP0, UPT, UR57, URZ, UPT, UP0 ;  /* 0x000000ff3900728c */ /* 0x000fec000bf05300 */
[----:B------:R-:W-:Y:S05]  /*6530*/  PLOP3.LUT P3, PT, PT, PT, UP0, 0x80, 0x8 ;  /* 0x000000000008781c */ /* 0x000fea0003f6f008 */
[----:B------:R-:W2:Y:S01]  /*6540*/  @UP0 LDCU.64 UR4, c[0x0][0x888] ;  /* 0x00011100ff0407ac */ /* 0x000ea20008000a00 */
[----:B------:R-:W-:Y:S07]  /*6550*/  @UP0 UIMAD UR6, UR36, UR60, URZ ;  /* 0x0000003c240602a4 */ /* 0x000fee000f8e02ff */
[----:B------:R-:W-:Y:S01]  /*6560*/  @!P3 PRMT R158, R0, 0x7610, R158 ;  /* 0x00007610009eb816 */ /* 0x000fe2000000009e */
[----:B--2---:R-:W-:Y:S06]  /*6570*/  @UP0 UIMAD.WIDE UR4, UR6, 0x4, UR4 ;  /* 0x00000004060408a5 */ /* 0x004fec000f8e0204 */
[----:B------:R-:W-:Y:S01]  /*6580*/  IMAD.U32 R2, RZ, RZ, UR4 ;  /* 0x00000004ff027e24 */ /* 0x000fe2000f8e00ff */
[----:B------:R-:W-:Y:S04]  /*6590*/  MOV R3, UR5 ;  /* 0x0000000500037c02 */ /* 0x000fe80008000f00 */
[----:B------:R-:W2:Y:S01]  /*65a0*/  @!UP0 LDCU UR4, c[0x0][0x880] ;  /* 0x00011000ff0487ac */ /* 0x000ea20008000800 */
[----:B-1---5:R3:W5:Y:S02]  /*65b0*/  @P3 LDG.E R73, desc[UR8][R2.64] ;  /* 0x0000000802493981 */ /* 0x022764000c1e1900 */
[----:B--23--:R-:W-:Y:S02]  /*65c0*/  @!P3 IMAD.U32 R73, RZ, RZ, UR4 ;  /* 0x00000004ff49be24 */ /* 0x00cfe4000f8e00ff */
.L_x_112:
[----:B------:R-:W-:Y:S05]  /*65d0*/  @!P4 BRA `(.L_x_113) ;  /* 0x000000000024c947 */ /* 0x000fea0003800000 */
[----:B------:R-:W-:Y:S01]  /*65e0*/  ISETP.NE.U32.AND P3, PT, R138, RZ, PT ;  /* 0x000000ff8a00720c */ /* 0x000fe20003f65070 */
[----:B------:R-:W2:Y:S03]  /*65f0*/  LDCU.64 UR4, c[0x0][0x358] ;  /* 0x00006b00ff0477ac */ /* 0x000ea60008000a00 */
[----:B------:R-:W-:Y:S11]  /*6600*/  ISETP.NE.AND.EX P3, PT, R139, RZ, PT, P3 ;  /* 0x000000ff8b00720c */ /* 0x000ff60003f65330 */
[----:B------:R-:W-:Y:S02]  /*6610*/  @!UPT UIADD3 URZ, UPT, UPT, URZ, URZ, URZ ;  /* 0x000000fffffff290 */ /* 0x000fe4000fffe0ff */
[----:B------:R-:W3:Y:S01]  /*6620*/  @P3 LDC.64 R2, c[0x0][0x8a8] ;  /* 0x00022a00ff023b82 */ /* 0x000ee20000000a00 */
[----:B-1----:R-:W-:Y:S04]  /*6630*/  @P3 IMAD R0, R156, UR36, RZ ;  /* 0x000000249c003c24 */ /* 0x002fe8000f8e02ff */
[----:B---3--:R-:W-:Y:S05]  /*6640*/  @P3 IMAD.WIDE R2, R0, 0x4, R2 ;  /* 0x0000000400023825 */ /* 0x008fea00078e0202 */
[----:B--2--5:R2:W5:Y:S02]  /*6650*/  @P3 LDG.E R70, desc[UR4][R2.64] ;  /* 0x0000000402463981 */ /* 0x024564000c1e1900 */
[----:B--2---:R-:W3:Y:S02]  /*6660*/  @!P3 LDC R70, c[0x0][0x8a0] ;  /* 0x00022800ff46bb82 */ /* 0x004ee40000000800 */
.L_x_113:
[----:B-----5:R-:W-:Y:S01]  /*6670*/  FSETP.NEU.AND P4, PT, R73, RZ, PT ;  /* 0x000000ff4900720b */ /* 0x020fe20003f8d000 */
[----:B------:R-:W-:Y:S01]  /*6680*/  BSSY B1, `(.L_x_114) ;  /* 0x0000047000017945 */ /* 0x000fe20003800000 */
[----:B------:R-:W-:Y:S01]  /*6690*/  SEL R5, RZ, 0xffffffff, P2 ;  /* 0xffffffffff057807 */ /* 0x000fe20001000000 */
[----:B------:R-:W-:Y:S01]  /*66a0*/  IMAD.MOV.U32 R181, RZ, RZ, 0x1 ;  /* 0x00000001ffb57424 */ /* 0x000fe200078e00ff */
[----:B------:R-:W-:Y:S01]  /*66b0*/  LOP3.LUT P3, RZ, R158, 0xff, RZ, 0xc0, !PT ;  /* 0x000000ff9eff7812 */ /* 0x000fe2000786c0ff */
[----:B------:R-:W-:Y:S01]  /*66c0*/  IMAD R71, R68, 0x100, R69 ;  /* 0x0000010044477824 */ /* 0x000fe200078e0245 */
[----:B-1----:R-:W-:Y:S02]  /*66d0*/  @P1 SEL R0, RZ, 0xffffffff, P4 ;  /* 0xffffffffff001807 */ /* 0x002fe40002000000 */
[----:B------:R-:W-:Y:S02]  /*66e0*/  CS2R R154, SRZ ;  /* 0x00000000009a7805 */ /* 0x000fe4000001ff00 */
[----:B------:R-:W-:Y:S02]  /*66f0*/  LEA R3, R168, UR44, 0x3 ;  /* 0x0000002ca8037c11 */ /* 0x000fe4000f8e18ff */
[----:B------:R-:W-:Y:S02]  /*6700*/  CS2R R152, SRZ ;  /* 0x0000000000987805 */ /* 0x000fe4000001ff00 */
[----:B------:R-:W-:Y:S02]  /*6710*/  @P0 SEL R0, R5, R0, !P3 ;  /* 0x0000000005000207 */ /* 0x000fe40005800000 */
[----:B------:R-:W-:Y:S02]  /*6720*/  CS2R R150, SRZ ;  /* 0x0000000000967805 */ /* 0x000fe4000001ff00 */
[----:B------:R-:W-:Y:S02]  /*6730*/  LEA R163, R68, UR44, 0x3 ;  /* 0x0000002c44a37c11 */ /* 0x000fe4000f8e18ff */
[----:B------:R-:W-:Y:S02]  /*6740*/  CS2R R148, SRZ ;  /* 0x0000000000947805 */ /* 0x000fe4000001ff00 */
[----:B------:R-:W-:Y:S02]  /*6750*/  @P1 LOP3.LUT R0, R0, 0x1, RZ, 0xc0, !PT ;  /* 0x0000000100001812 */ /* 0x000fe400078ec0ff */
[----:B------:R-:W-:Y:S02]  /*6760*/  CS2R R146, SRZ ;  /* 0x0000000000927805 */ /* 0x000fe4000001ff00 */
[----:B------:R-:W-:Y:S02]  /*6770*/  SHF.L.U32 R2, R170, 0x1f, RZ ;  /* 0x0000001faa027819 */ /* 0x000fe400000006ff */
[----:B------:R-:W-:Y:S02]  /*6780*/  CS2R R144, SRZ ;  /* 0x0000000000907805 */ /* 0x000fe4000001ff00 */
[----:B------:R-:W-:Y:S02]  /*6790*/  ISETP.NE.U32.OR P6, PT, R0, 0x1, !P1 ;  /* 0x000000010000780c */ /* 0x000fe40004fc5470 */
[----:B------:R-:W-:Y:S02]  /*67a0*/  CS2R R142, SRZ ;  /* 0x00000000008e7805 */ /* 0x000fe4000001ff00 */
[----:B------:R-:W-:Y:S02]  /*67b0*/  PLOP3.LUT P2, PT, PT, PT, UP1, 0x80, 0x8 ;  /* 0x000000000008781c */ /* 0x000fe40003f4f018 */
[----:B------:R-:W-:Y:S02]  /*67c0*/  CS2R R140, SRZ ;  /* 0x00000000008c7805 */ /* 0x000fe4000001ff00 */
[----:B------:R-:W-:Y:S02]  /*67d0*/  SEL R0, RZ, 0xffffffff, P4 ;  /* 0xffffffffff007807 */ /* 0x000fe40002000000 */
[----:B------:R-:W-:Y:S03]  /*67e0*/  P2R R189, PR, RZ, 0x40 ;  /* 0x00000040ffbd7803 */ /* 0x000fe60000000000 */
[----:B------:R-:W-:Y:S04]  /*67f0*/  @P6 SHF.L.U32 R4, R167, 0x1f, RZ ;  /* 0x0000001fa7046819 */ /* 0x000fe800000006ff */
[----:B------:R-:W-:Y:S01]  /*6800*/  @P2 SEL R0, R5, R0, !P3 ;  /* 0x0000000005002207 */ /* 0x000fe20005800000 */
[----:B------:R-:W1:Y:S03]  /*6810*/  @P6 SYNCS.PHASECHK.TRANS64.TRYWAIT P1, [R3+URZ+0xb0], R4 ;  /* 0x0000b004030065a7 */ /* 0x000e6600080211ff */
[----:B------:R-:W-:Y:S04]  /*6820*/  LOP3.LUT R0, R0, 0x1, RZ, 0xc0, !PT ;  /* 0x0000000100007812 */ /* 0x000fe800078ec0ff */
[----:B------:R-:W-:Y:S04]  /*6830*/  ISETP.NE.U32.AND P5, PT, R0, 0x1, PT ;  /* 0x000000010000780c */ /* 0x000fe80003fa5070 */
[----:B------:R-:W-:Y:S01]  /*6840*/  P2R R182, PR, RZ, 0x20 ;  /* 0x00000020ffb67803 */ /* 0x000fe20000000000 */
[----:B------:R2:W4:Y:S01]  /*6850*/  SYNCS.PHASECHK.TRANS64.TRYWAIT P0, [R163+URZ+0x120], R2 ;  /* 0x00012002a30075a7 */ /* 0x00052200080011ff */
[----:B-1----:R-:W-:Y:S01]  /*6860*/  @P6 SEL R181, RZ, 0x1, !P1 ;  /* 0x00000001ffb56807 */ /* 0x002fe20004800000 */
[----:B--2---:R-:W-:Y:S06]  /*6870*/  @!P6 BRA `(.L_x_115) ;  /* 0x00000000009ce947 */ /* 0x004fec0003800000 */
[----:B------:R-:W-:Y:S01]  /*6880*/  @P5 IMAD R7, R168, 0x2000, R173 ;  /* 0x00002000a8075824 */ /* 0x000fe200078e02ad */
[----:B------:R-:W-:Y:S01]  /*6890*/  ISETP.NE.AND P1, PT, R181, RZ, PT ;  /* 0x000000ffb500720c */ /* 0x000fe20003f25270 */
[----:B------:R-:W-:Y:S01]  /*68a0*/  BSSY B0, `(.L_x_116) ;  /* 0x0000010000007945 */ /* 0x000fe20003800000 */
[----:B------:R-:W-:Y:S01]  /*68b0*/  CS2R R142, SRZ ;  /* 0x00000000008e7805 */ /* 0x000fe2000001ff00 */
[--C-:B------:R-:W-:Y:S01]  /*68c0*/  @P5 IMAD R6, R174, -0x10, R7.reuse ;  /* 0xfffffff0ae065824 */ /* 0x100fe200078e0207 */
[----:B------:R-:W-:Y:S01]  /*68d0*/  CS2R R140, SRZ ;  /* 0x00000000008c7805 */ /* 0x000fe2000001ff00 */
[----:B------:R-:W-:Y:S01]  /*68e0*/  @P5 IMAD R5, R172, -0x10, R7 ;  /* 0xfffffff0ac055824 */ /* 0x000fe200078e0207 */
[----:B------:R-:W-:Y:S01]  /*68f0*/  CS2R R150, SRZ ;  /* 0x0000000000967805 */ /* 0x000fe2000001ff00 */
[----:B------:R-:W-:Y:S01]  /*6900*/  @P5 IMAD R4, R171, 0x10, R6 ;  /* 0x00000010ab045824 */ /* 0x000fe200078e0206 */
[----:B------:R-:W-:Y:S02]  /*6910*/  CS2R R148, SRZ ;  /* 0x0000000000947805 */ /* 0x000fe4000001ff00 */
[----:B------:R-:W-:Y:S02]  /*6920*/  CS2R R146, SRZ ;  /* 0x0000000000927805 */ /* 0x000fe4000001ff00 */
[----:B------:R-:W-:Y:S02]  /*6930*/  CS2R R144, SRZ ;  /* 0x0000000000907805 */ /* 0x000fe4000001ff00 */
[----:B------:R-:W-:Y:S02]  /*6940*/  CS2R R154, SRZ ;  /* 0x00000000009a7805 */ /* 0x000fe4000001ff00 */
[----:B------:R-:W-:Y:S01]  /*6950*/  CS2R R152, SRZ ;  /* 0x0000000000987805 */ /* 0x000fe2000001ff00 */
[----:B------:R-:W-:Y:S06]  /*6960*/  @P1 BRA `(.L_x_117) ;  /* 0x00000000000c1947 */ /* 0x000fec0003800000 */
[----:B------:R-:W-:Y:S04]  /*6970*/  SHF.L.U32 R0, R167, 0x1f, RZ ;  /* 0x0000001fa7007819 */ /* 0x000fe800000006ff */
[----:B------:R-:W1:Y:S02]  /*6980*/  SYNCS.PHASECHK.TRANS64.TRYWAIT P1, [R3+URZ+0xb0], R0 ;  /* 0x0000b000030075a7 */ /* 0x000e6400080211ff */
[----:B-1----:R-:W-:Y:S05]  /*6990*/  @!P1 BRA `(.L_x_118) ;  /* 0x0000006400349947 */ /* 0x002fea0003800000 */
.L_x_117:
[----:B------:R-:W-:Y:S05]  /*69a0*/  BSYNC B0 ;  /* 0x0000000000007941 */ /* 0x000fea0003800000 */
.L_x_116:
[----:B------:R-:W-:Y:S01]  /*69b0*/  ISETP.NE.AND P1, PT, R182, RZ, PT ;  /* 0x000000ffb600720c */ /* 0x000fe20003f25270 */
[----:B-1----:R-:W-:Y:S02]  /*69c0*/  VIADD R3, R3, 0xd0 ;  /* 0x000000d003037836 */ /* 0x002fe40000000000 */
[----:B------:R-:W-:Y:S02]  /*69d0*/  IMAD.U32 R0, RZ, RZ, UR45 ;  /* 0x0000002dff007e24 */ /* 0x000fe4000f8e00ff */
[----:B------:R-:W-:Y:S03]  /*69e0*/  VIADD R168, R168, 0x1 ;  /* 0x00000001a8a87836 */ /* 0x000fe60000000000 */
[----:B------:R-:W-:Y:S05]  /*69f0*/  PRMT R0, R0, 0x654, R3 ;  /* 0x0000065400007816 */ /* 0x000fea0000000003 */
[----:B------:R1:W2:Y:S04]  /*6a00*/  @P1 LDS.128 R140, [R7] ;  /* 0x00000000078c1984 */ /* 0x0002a80000000c00 */
[----:B------:R1:W1:Y:S04]  /*6a10*/  @P1 LDS.128 R148, [R5+0x20] ;  /* 0x0000200005941984 */ /* 0x0002680000000c00 */
[----:B------:R1:W1:Y:S04]  /*6a20*/  @P1 LDS.128 R144, [R6+0x10] ;  /* 0x0000100006901984 */ /* 0x0002680000000c00 */
[----:B------:R1:W1:Y:S01]  /*6a30*/  @P1 LDS.128 R152, [R4+0x10] ;  /* 0x0000100004981984 */ /* 0x0002620000000c00 */
[C---:B------:R-:W-:Y:S01]  /*6a40*/  ISETP.NE.AND P1, PT, R168.reuse, 0x4, PT ;  /* 0x00000004a800780c */ /* 0x040fe20003f25270 */
[----:B------:R-:W-:Y:S01]  /*6a50*/  @!PT LDS RZ, [RZ] ;  /* 0x00000000fffff984 */ /* 0x000fe20000000800 */
[----:B------:R-:W-:Y:S01]  /*6a60*/  @!PT LDS RZ, [RZ] ;  /* 0x00000000fffff984 */ /* 0x000fe20000000800 */
[----:B------:R-:W-:Y:S01]  /*6a70*/  @!PT LDS RZ, [RZ] ;  /* 0x00000000fffff984 */ /* 0x000fe20000000800 */
[----:B------:R-:W-:Y:S01]  /*6a80*/  @!PT LDS RZ, [RZ] ;  /* 0x00000000fffff984 */ /* 0x000fe20000000800 */
[----:B------:R5:W-:Y:S06]  /*6a90*/  MEMBAR.ALL.CTA ;  /* 0x0000000000007992 */ /* 0x000bec0000008000 */
[----:B-----5:R-:W5:Y:S01]  /*6aa0*/  FENCE.VIEW.ASYNC.S ;  /* 0x00000000000073c6 */ /* 0x020f620000000000 */
[----:B------:R-:W-:Y:S01]  /*6ab0*/  SEL R168, R168, RZ, P1 ;  /* 0x000000ffa8a87207 */ /* 0x000fe20000800000 */
[----:B-----5:R5:W-:Y:S02]  /*6ac0*/  SYNCS.ARRIVE.TRANS64.RED.A1T0 RZ, [R0+URZ], RZ ;  /* 0x000000ff00ff79a7 */ /* 0x020be400081004ff */
[----:B-----5:R-:W-:Y:S04]  /*6ad0*/  SEL R0, RZ, 0x1, P1 ;  /* 0x00000001ff007807 */ /* 0x020fe80000800000 */
[----:B--2---:R-:W-:Y:S02]  /*6ae0*/  LOP3.LUT R167, R167, R0, RZ, 0x3c, !PT ;  /* 0x00000000a7a77212 */ /* 0x004fe400078e3cff */
.L_x_115:
[----:B------:R-:W-:Y:S05]  /*6af0*/  BSYNC B1 ;  /* 0x0000000000017941 */ /* 0x000fea0003800000 */
.L_x_114:
[----:B------:R-:W-:Y:S04]  /*6b00*/  SHF.R.U32.HI R0, RZ, 0x15, R71 ;  /* 0x00000015ff007819 */ /* 0x000fe80000011647 */
[----:B------:R-:W-:Y:S01]  /*6b10*/  LOP3.LUT P1, RZ, R0, 0x3, R159, 0x48, !PT ;  /* 0x0000000300ff7812 */ /* 0x000fe2000782489f */
[----:B------:R-:W-:Y:S01]  /*6b20*/  @!UPT UIADD3 URZ, UPT, UPT, URZ, URZ, URZ ;  /* 0x000000fffffff290 */ /* 0x000fe2000fffe0ff */
[----:B----4-:R-:W-:Y:S11]  /*6b30*/  @P0 BRA `(.L_x_119) ;  /* 0x0000000000080947 */ /* 0x010ff60003800000 */
[----:B------:R-:W2:Y:S02]  /*6b40*/  SYNCS.PHASECHK.TRANS64.TRYWAIT P0, [R163+URZ+0x120], R2 ;  /* 0x00012002a30075a7 */ /* 0x000ea400080011ff */
[----:B--2---:R-:W-:Y:S05]  /*6b50*/  @!P0 BRA `(.L_x_120) ;  /* 0x0000006000d88947 */ /* 0x004fea0003800000 */
.L_x_119:
[----:B------:R-:W-:Y:S04]  /*6b60*/  BSSY.RECONVERGENT B6, `(.L_x_121) ;  /* 0x0000012000067945 */ /* 0x000fe80003800200 */
[----:B------:R-:W-:Y:S05]  /*6b70*/  @!P1 BRA `(.L_x_122) ;  /* 0x0000000000409947 */ /* 0x000fea0003800000 */
[----:B------:R-:W1:Y:S01]  /*6b80*/  LDCU.64 UR8, c[0x4][0x78] ;  /* 0x01000f00ff0877ac */ /* 0x000e620008000a00 */
[----:B------:R-:W-:Y:S01]  /*6b90*/  MOV R3, 0x0 ;  /* 0x0000000000037802 */ /* 0x000fe20000000f00 */
[----:B------:R-:W-:Y:S02]  /*6ba0*/  HFMA2 R12, -RZ, RZ, 0, 5.9604644775390625e-08 ;  /* 0x00000001ff0c7431 */ /* 0x000fe400000001ff */
[----:B------:R-:W-:Y:S02]  /*6bb0*/  IMAD.MOV.U32 R8, RZ, RZ, 0x192 ;  /* 0x00000192ff087424 */ /* 0x000fe400078e00ff */
[----:B------:R-:W-:Y:S01]  /*6bc0*/  IMAD.MOV.U32 R13, RZ, RZ, RZ ;  /* 0x000000ffff0d7224 */ /* 0x000fe200078e00ff */
[----:B------:R-:W4:Y:S01]  /*6bd0*/  LDCU.64 UR6, c[0x4][0x80] ;  /* 0x01001000ff0677ac */ /* 0x000f220008000a00 */
[----:B--2---:R-:W2:Y:S01]  /*6be0*/  LDC.64 R2, c[0x4][R3] ;  /* 0x0100000003027b82 */ /* 0x004ea20000000a00 */
[----:B------:R-:W5:Y:S01]  /*6bf0*/  LDCU.64 UR4, c[0x4][0x18] ;  /* 0x01000300ff0477ac */ /* 0x000f620008000a00 */
[----:B-1----:R-:W-:Y:S01]  /*6c00*/  MOV R5, UR9 ;  /* 0x0000000900057c02 */ /* 0x002fe20008000f00 */
[----:B------:R-:W-:Y:S01]  /*6c10*/  IMAD.U32 R4, RZ, RZ, UR8 ;  /* 0x00000008ff047e24 */ /* 0x000fe2000f8e00ff */
[----:B----4-:R-:W-:Y:S01]  /*6c20*/  MOV R7, UR7 ;  /* 0x0000000700077c02 */ /* 0x010fe20008000f00 */
[----:B------:R-:W-:Y:S01]  /*6c30*/  IMAD.U32 R6, RZ, RZ, UR6 ;  /* 0x00000006ff067e24 */ /* 0x000fe2000f8e00ff */
[----:B-----5:R-:W-:Y:S01]  /*6c40*/  MOV R11, UR5 ;  /* 0x00000005000b7c02 */ /* 0x020fe20008000f00 */
[----:B------:R-:W-:Y:S02]  /*6c50*/  IMAD.U32 R10, RZ, RZ, UR4 ;  /* 0x00000004ff0a7e24 */ /* 0x000fe4000f8e00ff */
[----:B------:R-:W-:Y:S07]  /*6c60*/  LEPC R20, `(.L_x_122) ;  /* 0x000000001014794e */ /* 0x000fee0000000000 */
[----:B--23--:R-:W-:Y:S05]  /*6c70*/  CALL.ABS.NOINC R2 ;  /* 0x0000000002007343 */ /* 0x00cfea0003c00000 */
.L_x_122:
[----:B------:R-:W-:Y:S05]  /*6c80*/  BSYNC.RECONVERGENT B6 ;  /* 0x0000000000067941 */ /* 0x000fea0003800200 */
.L_x_121:
[-C--:B------:R-:W-:Y:S01]  /*6c90*/  F2FP.F16.E5M2.UNPACK_B R74, R140.reuse ;  /* 0x0000008cff4a723e */ /* 0x080fe200020004ff */
[----:B------:R-:W-:Y:S05]  /*6ca0*/  WARPSYNC.ALL ;  /* 0x0000000000007948 */ /* 0x000fea0003800000 */
[----:B------:R-:W-:Y:S01]  /*6cb0*/  R2UR UR4, R71 ;  /* 0x00000000470472ca */ /* 0x000fe200000e0000 */
[--C-:B------:R-:W-:Y:S01]  /*6cc0*/  HADD2.F32 R72, -RZ, R74.reuse.H0_H0 ;  /* 0x2000004aff487230 */ /* 0x100fe20000004100 */
[----:B------:R-:W-:Y:S01]  /*6cd0*/  F2FP.F16.E5M2.UNPACK_B R76, R140.H1 ;  /* 0x0000008cff4c723e */ /* 0x000fe200030004ff */
[----:B------:R-:W-:Y:S01]  /*6ce0*/  HADD2.F32 R75, -RZ, R74.H1_H1 ;  /* 0x3000004aff4b7230 */ /* 0x000fe20000004100 */
[-C--:B------:R-:W-:Y:S01]  /*6cf0*/  F2FP.F16.E5M2.UNPACK_B R78, R141.reuse ;  /* 0x0000008dff4e723e */ /* 0x080fe200020004ff */
[----:B------:R-:W-:Y:S01]  /*6d00*/  BSSY.RECONVERGENT B0, `(.L_x_123) ;  /* 0x000011d000007945 */ /* 0x000fe20003800200 */
[----:B------:R-:W-:Y:S01]  /*6d10*/  F2FP.F16.E5M2.UNPACK_B R80, R141.H1 ;  /* 0x0000008dff50723e */ /* 0x000fe200030004ff */
[----:B------:R-:W-:Y:S01]  /*6d20*/  HADD2.F32 R74, -RZ, R76.H0_H0 ;  /* 0x2000004cff4a7230 */ /* 0x000fe20000004100 */
[-C--:B------:R-:W-:Y:S01]  /*6d30*/  F2FP.F16.E5M2.UNPACK_B R82, R142.reuse ;  /* 0x0000008eff52723e */ /* 0x080fe200020004ff */
[--C-:B------:R-:W-:Y:S01]  /*6d40*/  HADD2.F32 R77, -RZ, R78.reuse.H0_H0 ;  /* 0x2000004eff4d7230 */ /* 0x100fe20000004100 */
[----:B------:R-:W-:Y:S01]  /*6d50*/  F2FP.F16.E5M2.UNPACK_B R84, R142.H1 ;  /* 0x0000008eff54723e */ /* 0x000fe200030004ff */
[----:B------:R-:W-:Y:S01]  /*6d60*/  HADD2.F32 R78, -RZ, R78.H1_H1 ;  /* 0x3000004eff4e7230 */ /* 0x000fe20000004100 */
[-C--:B------:R-:W-:Y:S01]  /*6d70*/  F2FP.F16.E5M2.UNPACK_B R86, R143.reuse ;  /* 0x0000008fff56723e */ /* 0x080fe200020004ff */
[----:B-1----:R-:W3:Y:S01]  /*6d80*/  LDTM.x64 R4, tmem[UR4] ;  /* 0x00000004000479ee */ /* 0x002ee20008340000 */
[----:B------:R-:W-:Y:S01]  /*6d90*/  F2FP.F16.E5M2.UNPACK_B R88, R143.H1 ;  /* 0x0000008fff58723e */ /* 0x000fe200030004ff */
[----:B------:R-:W-:Y:S01]  /*6da0*/  HADD2.F32 R76, -RZ, R76.H1_H1 ;  /* 0x3000004cff4c7230 */ /* 0x000fe20000004100 */
[-C--:B------:R-:W-:Y:S01]  /*6db0*/  F2FP.F16.E5M2.UNPACK_B R90, R144.reuse ;  /* 0x00000090ff5a723e */ /* 0x080fe200020004ff */
[----:B------:R-:W-:Y:S01]  /*6dc0*/  HADD2.F32 R79, -RZ, R80.H0_H0 ;  /* 0x20000050ff4f7230 */ /* 0x000fe20000004100 */
[----:B------:R-:W-:Y:S01]  /*6dd0*/  F2FP.F16.E5M2.UNPACK_B R92, R144.H1 ;  /* 0x00000090ff5c723e */ /* 0x000fe200030004ff */
[--C-:B------:R-:W-:Y:S01]  /*6de0*/  HADD2.F32 R81, -RZ, R82.reuse.H0_H0 ;  /* 0x20000052ff517230 */ /* 0x100fe20000004100 */
[----:B------:R-:W-:Y:S01]  /*6df0*/  SHF.L.U32 R188, R166, 0x4, RZ ;  /* 0x00000004a6bc7819 */ /* 0x000fe200000006ff */
[----:B------:R-:W-:Y:S01]  /*6e00*/  HADD2.F32 R82, -RZ, R82.H1_H1 ;  /* 0x30000052ff527230 */ /* 0x000fe20000004100 */
[----:B------:R-:W-:Y:S01]  /*6e10*/  SHF.L.U32 R190, R165, 0x4, RZ ;  /* 0x00000004a5be7819 */ /* 0x000fe200000006ff */
[--C-:B------:R-:W-:Y:S01]  /*6e20*/  HADD2.F32 R85, -RZ, R86.reuse.H0_H0 ;  /* 0x20000056ff557230 */ /* 0x100fe20000004100 */
[C---:B------:R-:W-:Y:S01]  /*6e30*/  IADD3 R178, PT, PT, R173.reuse, R188, RZ ;  /* 0x000000bcadb27210 */ /* 0x040fe20007ffe0ff */
[----:B------:R-:W-:Y:S01]  /*6e40*/  HADD2.F32 R86, -RZ, R86.H1_H1 ;  /* 0x30000056ff567230 */ /* 0x000fe20000004100 */
[----:B------:R-:W-:Y:S01]  /*6e50*/  IADD3 R180, PT, PT, R173, R190, RZ ;  /* 0x000000beadb47210 */ /* 0x000fe20007ffe0ff */
[--C-:B------:R-:W-:Y:S01]  /*6e60*/  HADD2.F32 R89, -RZ, R90.reuse.H0_H0 ;  /* 0x2000005aff597230 */ /* 0x100fe20000004100 */
[----:B------:R-:W-:Y:S01]  /*6e70*/  SHF.L.U32 R183, R171, 0x4, RZ ;  /* 0x00000004abb77819 */ /* 0x000fe200000006ff */
[----:B------:R-:W-:Y:S01]  /*6e80*/  HADD2.F32 R90, -RZ, R90.H1_H1 ;  /* 0x3000005aff5a7230 */ /* 0x000fe20000004100 */
[----:B------:R-:W-:Y:S01]  /*6e90*/  F2FP.F16.E5M2.UNPACK_B R94, R145 ;  /* 0x00000091ff5e723e */ /* 0x000fe200020004ff */
[----:B------:R-:W-:Y:S01]  /*6ea0*/  HADD2.F32 R80, -RZ, R80.H1_H1 ;  /* 0x30000050ff507230 */ /* 0x000fe20000004100 */
[----:B------:R-:W-:Y:S01]  /*6eb0*/  F2FP.F16.E5M2.UNPACK_B R98, R146 ;  /* 0x00000092ff62723e */ /* 0x000fe200020004ff */
[----:B------:R-:W-:Y:S01]  /*6ec0*/  HADD2.F32 R83, -RZ, R84.H0_H0 ;  /* 0x20000054ff537230 */ /* 0x000fe20000004100 */
[----:B------:R-:W-:Y:S01]  /*6ed0*/  F2FP.F16.E5M2.UNPACK_B R102, R147 ;  /* 0x00000093ff66723e */ /* 0x000fe200020004ff */
[--C-:B------:R-:W-:Y:S01]  /*6ee0*/  HADD2.F32 R93, -RZ, R94.reuse.H0_H0 ;  /* 0x2000005eff5d7230 */ /* 0x100fe20000004100 */
[----:B------:R-:W-:Y:S01]  /*6ef0*/  F2FP.F16.E5M2.UNPACK_B R106, R148 ;  /* 0x00000094ff6a723e */ /* 0x000fe200020004ff */
[C---:B---3--:R-:W-:Y:S01]  /*6f00*/  FMUL R0, R70.reuse, R4 ;  /* 0x0000000446007220 */ /* 0x048fe20000400000 */
[C---:B--2---:R-:W-:Y:S01]  /*6f10*/  FMUL R2, R70.reuse, R5 ;  /* 0x0000000546027220 */ /* 0x044fe20000400000 */
[C---:B------:R-:W-:Y:S01]  /*6f20*/  FMUL R4, R70.reuse, R8 ;  /* 0x0000000846047220 */ /* 0x040fe20000400000 */
[C---:B------:R-:W-:Y:S01]  /*6f30*/  FMUL R5, R70.reuse, R9 ;  /* 0x0000000946057220 */ /* 0x040fe20000400000 */
[C---:B------:R-:W-:Y:S01]  /*6f40*/  FFMA R0, R73.reuse, R72, R0 ;  /* 0x0000004849007223 */ /* 0x040fe20000000000 */
[C---:B------:R-:W-:Y:S01]  /*6f50*/  FFMA R2, R73.reuse, R75, R2 ;  /* 0x0000004b49027223 */ /* 0x040fe20000000002 */
[C---:B------:R-:W-:Y:S01]  /*6f60*/  FMUL R8, R70.reuse, R12 ;  /* 0x0000000c46087220 */ /* 0x040fe20000400000 */
[C---:B------:R-:W-:Y:S01]  /*6f70*/  FMUL R9, R70.reuse, R13 ;  /* 0x0000000d46097220 */ /* 0x040fe20000400000 */
[C---:B------:R-:W-:Y:S01]  /*6f80*/  FMUL R12, R70.reuse, R16 ;  /* 0x00000010460c7220 */ /* 0x040fe20000400000 */
[C---:B------:R-:W-:Y:S01]  /*6f90*/  FMUL R13, R70.reuse, R17 ;  /* 0x00000011460d7220 */ /* 0x040fe20000400000 */
[C---:B------:R-:W-:Y:S01]  /*6fa0*/  FMUL R16, R70.reuse, R20 ;  /* 0x0000001446107220 */ /* 0x040fe20000400000 */
[C---:B------:R-:W-:Y:S01]  /*6fb0*/  FMUL R17, R70.reuse, R21 ;  /* 0x0000001546117220 */ /* 0x040fe20000400000 */
[----:B------:R-:W-:Y:S02]  /*6fc0*/  HADD2.F32 R94, -RZ, R94.H1_H1 ;  /* 0x3000005eff5e7230 */ /* 0x000fe40000004100 */
[C---:B------:R-:W-:Y:S01]  /*6fd0*/  FMUL R20, R70.reuse, R24 ;  /* 0x0000001846147220 */ /* 0x040fe20000400000 */
[C---:B------:R-:W-:Y:S01]  /*6fe0*/  FMUL R21, R70.reuse, R25 ;  /* 0x0000001946157220 */ /* 0x040fe20000400000 */
[--C-:B------:R-:W-:Y:S02]  /*6ff0*/  HADD2.F32 R97, -RZ, R98.reuse.H0_H0 ;  /* 0x20000062ff617230 */ /* 0x100fe40000004100 */
[C---:B------:R-:W-:Y:S01]  /*7000*/  FMUL R24, R70.reuse, R28 ;  /* 0x0000001c46187220 */ /* 0x040fe20000400000 */
[----:B------:R-:W-:Y:S02]  /*7010*/  HADD2.F32 R98, -RZ, R98.H1_H1 ;  /* 0x30000062ff627230 */ /* 0x000fe40000004100 */
[C---:B------:R-:W-:Y:S01]  /*7020*/  FMUL R25, R70.reuse, R29 ;  /* 0x0000001d46197220 */ /* 0x040fe20000400000 */
[--C-:B------:R-:W-:Y:S02]  /*7030*/  HADD2.F32 R101, -RZ, R102.reuse.H0_H0 ;  /* 0x20000066ff657230 */ /* 0x100fe40000004100 */
[C---:B------:R-:W-:Y:S01]  /*7040*/  FMUL R28, R70.reuse, R32 ;  /* 0x00000020461c7220 */ /* 0x040fe20000400000 */
[----:B------:R-:W-:Y:S02]  /*7050*/  HADD2.F32 R102, -RZ, R102.H1_H1 ;  /* 0x30000066ff667230 */ /* 0x000fe40000004100 */
[C---:B------:R-:W-:Y:S01]  /*7060*/  FMUL R29, R70.reuse, R33 ;  /* 0x00000021461d7220 */ /* 0x040fe20000400000 */
[--C-:B------:R-:W-:Y:S02]  /*7070*/  HADD2.F32 R105, -RZ, R106.reuse.H0_H0 ;  /* 0x2000006aff697230 */ /* 0x100fe40000004100 */
[C---:B------:R-:W-:Y:S01]  /*7080*/  FMUL R32, R70.reuse, R36 ;  /* 0x0000002446207220 */ /* 0x040fe20000400000 */
[----:B------:R-:W-:Y:S01]  /*7090*/  F2FP.F16.E5M2.UNPACK_B R96, R145.H1 ;  /* 0x00000091ff60723e */ /* 0x000fe200030004ff */
[----:B------:R-:W-:Y:S02]  /*70a0*/  HADD2.F32 R106, -RZ, R106.H1_H1 ;  /* 0x3000006aff6a7230 */ /* 0x000fe40000004100 */
[C---:B------:R-:W-:Y:S01]  /*70b0*/  FMUL R33, R70.reuse, R37 ;  /* 0x0000002546217220 */ /* 0x040fe20000400000 */
[C---:B------:R-:W-:Y:S01]  /*70c0*/  FMUL R36, R70.reuse, R40 ;  /* 0x0000002846247220 */ /* 0x040fe20000400000 */
[----:B------:R-:W-:Y:S01]  /*70d0*/  F2FP.F16.E5M2.UNPACK_B R100, R146.H1 ;  /* 0x00000092ff64723e */ /* 0x000fe200030004ff */
        /* <DEDUP_REMOVED lines=8> */
[----:B------:R-:W-:Y:S01]  /*7160*/  F2FP.F16.E5M2.UNPACK_B R110, R149 ;  /* 0x00000095ff6e723e */ /* 0x000fe200020004ff */
[C---:B------:R-:W-:Y:S01]  /*7170*/  FMUL R49, R70.reuse, R53 ;  /* 0x0000003546317220 */ /* 0x040fe20000400000 */
[C---:B------:R-:W-:Y:S01]  /*7180*/  FMUL R52, R70.reuse, R56 ;  /* 0x0000003846347220 */ /* 0x040fe20000400000 */
[----:B------:R-:W-:Y:S01]  /*7190*/  F2FP.F16.E5M2.UNPACK_B R112, R149.H1 ;  /* 0x00000095ff70723e */ /* 0x000fe200030004ff */
[C---:B------:R-:W-:Y:S01]  /*71a0*/  FMUL R53, R70.reuse, R57 ;  /* 0x0000003946357220 */ /* 0x040fe20000400000 */
[--C-:B------:R-:W-:Y:S02]  /*71b0*/  HADD2.F32 R109, -RZ, R110.reuse.H0_H0 ;  /* 0x2000006eff6d7230 */ /* 0x100fe40000004100 */
[C---:B------:R-:W-:Y:S01]  /*71c0*/  FMUL R56, R70.reuse, R60 ;  /* 0x0000003c46387220 */ /* 0x040fe20000400000 */
[----:B------:R-:W-:Y:S01]  /*71d0*/  F2FP.F16.E5M2.UNPACK_B R114, R150 ;  /* 0x00000096ff72723e */ /* 0x000fe200020004ff */
[----:B------:R-:W-:Y:S02]  /*71e0*/  HADD2.F32 R110, -RZ, R110.H1_H1 ;  /* 0x3000006eff6e7230 */ /* 0x000fe40000004100 */
[C---:B------:R-:W-:Y:S01]  /*71f0*/  FMUL R57, R70.reuse, R61 ;  /* 0x0000003d46397220 */ /* 0x040fe20000400000 */
[C---:B------:R-:W-:Y:S01]  /*7200*/  FMUL R60, R70.reuse, R64 ;  /* 0x00000040463c7220 */ /* 0x040fe20000400000 */
[----:B------:R-:W-:Y:S01]  /*7210*/  F2FP.F16.E5M2.UNPACK_B R116, R150.H1 ;  /* 0x00000096ff74723e */ /* 0x000fe200030004ff */
[--C-:B------:R-:W-:Y:S02]  /*7220*/  HADD2.F32 R113, -RZ, R114.reuse.H0_H0 ;  /* 0x20000072ff717230 */ /* 0x100fe40000004100 */
[C---:B------:R-:W-:Y:S01]  /*7230*/  FMUL R61, R70.reuse, R65 ;  /* 0x00000041463d7220 */ /* 0x040fe20000400000 */
[----:B------:R-:W-:Y:S02]  /*7240*/  HADD2.F32 R114, -RZ, R114.H1_H1 ;  /* 0x30000072ff727230 */ /* 0x000fe40000004100 */
[C---:B------:R-:W-:Y:S01]  /*7250*/  FMUL R3, R70.reuse, R6 ;  /* 0x0000000646037220 */ /* 0x040fe20000400000 */
[----:B------:R-:W-:Y:S01]  /*7260*/  F2FP.F16.E5M2.UNPACK_B R118, R151 ;  /* 0x00000097ff76723e */ /* 0x000fe200020004ff */
[C---:B------:R-:W-:Y:S01]  /*7270*/  FMUL R7, R70.reuse, R7 ;  /* 0x0000000746077220 */ /* 0x040fe20000400000 */
[C---:B------:R-:W-:Y:S01]  /*7280*/  FMUL R6, R70.reuse, R10 ;  /* 0x0000000a46067220 */ /* 0x040fe20000400000 */
[----:B------:R-:W-:Y:S01]  /*7290*/  F2FP.F16.E5M2.UNPACK_B R120, R151.H1 ;  /* 0x00000097ff78723e */ /* 0x000fe200030004ff */
[C---:B------:R-:W-:Y:S01]  /*72a0*/  FFMA R3, R73.reuse, R74, R3 ;  /* 0x0000004a49037223 */ /* 0x040fe20000000003 */
[C---:B------:R-:W-:Y:S01]  /*72b0*/  FFMA R7, R73.reuse, R76, R7 ;  /* 0x0000004c49077223 */ /* 0x040fe20000000007 */
[----:B------:R-:W-:Y:S01]  /*72c0*/  F2FP.F16.E5M2.UNPACK_B R122, R152 ;  /* 0x00000098ff7a723e */ /* 0x000fe200020004ff */
[C---:B------:R-:W-:Y:S01]  /*72d0*/  FFMA R4, R73.reuse, R77, R4 ;  /* 0x0000004d49047223 */ /* 0x040fe20000000004 */
[C---:B------:R-:W-:Y:S01]  /*72e0*/  FFMA R5, R73.reuse, R78, R5 ;  /* 0x0000004e49057223 */ /* 0x040fe20000000005 */
[----:B------:R-:W-:Y:S01]  /*72f0*/  F2FP.F16.E5M2.UNPACK_B R124, R152.H1 ;  /* 0x00000098ff7c723e */ /* 0x000fe200030004ff */
[----:B------:R-:W-:Y:S01]  /*7300*/  FFMA R6, R73, R79, R6 ;  /* 0x0000004f49067223 */ /* 0x000fe20000000006 */
[----:B------:R-:W-:Y:S01]  /*7310*/  F2FP.SATFINITE.E5M2.F32.PACK_AB_MERGE_C R179, R7, R3, RZ ;  /* 0x0000000307b3723e */ /* 0x000fe200048060ff */
[--C-:B------:R-:W-:Y:S02]  /*7320*/  HADD2.F32 R117, -RZ, R118.reuse.H0_H0 ;  /* 0x20000076ff757230 */ /* 0x100fe40000004100 */
[----:B------:R-:W-:Y:S01]  /*7330*/  FMUL R11, R70, R11 ;  /* 0x0000000b460b7220 */ /* 0x000fe20000400000 */
[----:B------:R-:W-:Y:S01]  /*7340*/  HADD2.F32 R118, -RZ, R118.H1_H1 ;  /* 0x30000076ff767230 */ /* 0x000fe20000004100 */
[----:B------:R-:W-:Y:S01]  /*7350*/  F2FP.SATFINITE.E5M2.F32.PACK_AB_MERGE_C R184, R2, R0, R179 ;  /* 0x0000000002b8723e */ /* 0x000fe200048060b3 */
[--C-:B------:R-:W-:Y:S01]  /*7360*/  HADD2.F32 R121, -RZ, R122.reuse.H0_H0 ;  /* 0x2000007aff797230 */ /* 0x100fe20000004100 */
[----:B------:R-:W-:Y:S01]  /*7370*/  IADD3 R179, PT, PT, R183, R178, RZ ;  /* 0x000000b2b7b37210 */ /* 0x000fe20007ffe0ff */
[C---:B------:R-:W-:Y:S01]  /*7380*/  FFMA R11, R73.reuse, R80, R11 ;  /* 0x00000050490b7223 */ /* 0x040fe2000000000b */
[C---:B------:R-:W-:Y:S01]  /*7390*/  FFMA R8, R73.reuse, R81, R8 ;  /* 0x0000005149087223 */ /* 0x040fe20000000008 */
[----:B------:R-:W-:Y:S01]  /*73a0*/  FFMA R9, R73, R82, R9 ;  /* 0x0000005249097223 */ /* 0x000fe20000000009 */
[----:B------:R-:W-:Y:S02]  /*73b0*/  HADD2.F32 R122, -RZ, R122.H1_H1 ;  /* 0x3000007aff7a7230 */ /* 0x000fe40000004100 */
[C---:B------:R-:W-:Y:S01]  /*73c0*/  FMUL R10, R70.reuse, R14 ;  /* 0x0000000e460a7220 */ /* 0x040fe20000400000 */
[----:B------:R-:W-:Y:S01]  /*73d0*/  HADD2.F32 R84, -RZ, R84.H1_H1 ;  /* 0x30000054ff547230 */ /* 0x000fe20000004100 */
[----:B------:R-:W-:Y:S01]  /*73e0*/  F2FP.SATFINITE.E5M2.F32.PACK_AB_MERGE_C R185, R11, R6, RZ ;  /* 0x000000060bb9723e */ /* 0x000fe200048060ff */
[C---:B------:R-:W-:Y:S01]  /*73f0*/  FMUL R15, R70.reuse, R15 ;  /* 0x0000000f460f7220 */ /* 0x040fe20000400000 */
[--C-:B------:R-:W-:Y:S02]  /*7400*/  HADD2.F32 R87, -RZ, R88.reuse.H0_H0 ;  /* 0x20000058ff577230 */ /* 0x100fe40000004100 */
[----:B------:R-:W-:Y:S01]  /*7410*/  FFMA R10, R73, R83, R10 ;  /* 0x00000053490a7223 */ /* 0x000fe2000000000a */
[----:B------:R-:W-:Y:S01]  /*7420*/  F2FP.SATFINITE.E5M2.F32.PACK_AB_MERGE_C R185, R5, R4, R185 ;  /* 0x0000000405b9723e */ /* 0x000fe200048060b9 */
[C---:B------:R-:W-:Y:S01]  /*7430*/  FFMA R15, R73.reuse, R84, R15 ;  /* 0x00000054490f7223 */ /* 0x040fe2000000000f */
[C---:B------:R-:W-:Y:S01]  /*7440*/  FFMA R12, R73.reuse, R85, R12 ;  /* 0x00000055490c7223 */ /* 0x040fe2000000000c */
[----:B------:R-:W-:Y:S01]  /*7450*/  FFMA R13, R73, R86, R13 ;  /* 0x00000056490d7223 */ /* 0x000fe2000000000d */
[----:B------:R-:W-:Y:S02]  /*7460*/  HADD2.F32 R88, -RZ, R88.H1_H1 ;  /* 0x30000058ff587230 */ /* 0x000fe40000004100 */
[C---:B------:R-:W-:Y:S01]  /*7470*/  FMUL R14, R70.reuse, R18 ;  /* 0x00000012460e7220 */ /* 0x040fe20000400000 */
[----:B------:R-:W-:Y:S01]  /*7480*/  F2FP.F16.E5M2.UNPACK_B R126, R153 ;  /* 0x00000099ff7e723e */ /* 0x000fe200020004ff */
[C---:B------:R-:W-:Y:S01]  /*7490*/  FMUL R19, R70.reuse, R19 ;  /* 0x0000001346137220 */ /* 0x040fe20000400000 */
[----:B------:R-:W-:Y:S01]  /*74a0*/  HADD2.F32 R91, -RZ, R92.H0_H0 ;  /* 0x2000005cff5b7230 */ /* 0x000fe20000004100 */
[----:B------:R-:W-:Y:S01]  /*74b0*/  F2FP.SATFINITE.E5M2.F32.PACK_AB_MERGE_C R186, R15, R10, RZ ;  /* 0x0000000a0fba723e */ /* 0x000fe200048060ff */
[C---:B------:R-:W-:Y:S01]  /*74c0*/  FFMA R14, R73.reuse, R87, R14 ;  /* 0x00000057490e7223 */ /* 0x040fe2000000000e */
[C---:B------:R-:W-:Y:S01]  /*74d0*/  FFMA R19, R73.reuse, R88, R19 ;  /* 0x0000005849137223 */ /* 0x040fe20000000013 */
[C---:B------:R-:W-:Y:S01]  /*74e0*/  FFMA R16, R73.reuse, R89, R16 ;  /* 0x0000005949107223 */ /* 0x040fe20000000010 */
[----:B------:R-:W-:Y:S01]  /*74f0*/  F2FP.F16.E5M2.UNPACK_B R128, R153.H1 ;  /* 0x00000099ff80723e */ /* 0x000fe200030004ff */
[----:B------:R-:W-:Y:S01]  /*7500*/  FFMA R17, R73, R90, R17 ;  /* 0x0000005a49117223 */ /* 0x000fe20000000011 */
[----:B------:R-:W-:Y:S01]  /*7510*/  F2FP.SATFINITE.E5M2.F32.PACK_AB_MERGE_C R186, R9, R8, R186 ;  /* 0x0000000809ba723e */ /* 0x000fe200048060ba */
[--C-:B------:R-:W-:Y:S01]  /*7520*/  HADD2.F32 R125, -RZ, R126.reuse.H0_H0 ;  /* 0x2000007eff7d7230 */ /* 0x100fe20000004100 */
[----:B------:R-:W-:Y:S01]  /*7530*/  F2FP.SATFINITE.E5M2.F32.PACK_AB_MERGE_C R187, R19, R14, RZ ;  /* 0x0000000e13bb723e */ /* 0x000fe200048060ff */
[----:B------:R-:W-:Y:S02]  /*7540*/  HADD2.F32 R126, -RZ, R126.H1_H1 ;  /* 0x3000007eff7e7230 */ /* 0x000fe40000004100 */
[C---:B------:R-:W-:Y:S01]  /*7550*/  FMUL R18, R70.reuse, R22 ;  /* 0x0000001646127220 */ /* 0x040fe20000400000 */
[----:B------:R-:W-:Y:S01]  /*7560*/  HADD2.F32 R92, -RZ, R92.H1_H1 ;  /* 0x3000005cff5c7230 */ /* 0x000fe20000004100 */
[----:B------:R-:W-:Y:S01]  /*7570*/  F2FP.SATFINITE.E5M2.F32.PACK_AB_MERGE_C R187, R13, R12, R187 ;  /* 0x0000000c0dbb723e */ /* 0x000fe200048060bb */
[C---:B------:R-:W-:Y:S01]  /*7580*/  FMUL R23, R70.reuse, R23 ;  /* 0x0000001746177220 */ /* 0x040fe20000400000 */
[--C-:B------:R-:W-:Y:S02]  /*7590*/  HADD2.F32 R95, -RZ, R96.reuse.H0_H0 ;  /* 0x20000060ff5f7230 */ /* 0x100fe40000004100 */
[C---:B------:R-:W-:Y:S01]  /*75a0*/  FFMA R18, R73.reuse, R91, R18 ;  /* 0x0000005b49127223 */ /* 0x040fe20000000012 */
[----:B------:R-:W-:Y:S01]  /*75b0*/  HADD2.F32 R96, -RZ, R96.H1_H1 ;  /* 0x30000060ff607230 */ /* 0x000fe20000004100 */
[----:B------:R1:W-:Y:S01]  /*75c0*/  STS.128 [R137+UR44+0x8200], R184 ;  /* 0x008200b889007988 */ /* 0x0003e20008000c2c */
[C---:B------:R-:W-:Y:S01]  /*75d0*/  FFMA R23, R73.reuse, R92, R23 ;  /* 0x0000005c49177223 */ /* 0x040fe20000000017 */
[C---:B------:R-:W-:Y:S01]  /*75e0*/  FFMA R20, R73.reuse, R93, R20 ;  /* 0x0000005d49147223 */ /* 0x040fe20000000014 */
[----:B------:R-:W-:Y:S01]  /*75f0*/  FFMA R21, R73, R94, R21 ;  /* 0x0000005e49157223 */ /* 0x000fe20000000015 */
        /* <DEDUP_REMOVED lines=20> */
[----:B------:R-:W-:Y:S02]  /*7740*/  HADD2.F32 R104, -RZ, R104.H1_H1 ;  /* 0x30000068ff687230 */ /* 0x000fe40000004100 */
        /* <DEDUP_REMOVED lines=24> */
[----:B------:R1:W-:Y:S01]  /*78d0*/  STS.128 [R178+0x8010], R192 ;  /* 0x008010c0b2007388 */ /* 0x0003e20000000c00 */
[C---:B------:R-:W-:Y:S01]  /*78e0*/  FFMA R39, R73.reuse, R108, R39 ;  /* 0x0000006c49277223 */ /* 0x040fe20000000027 */
[C---:B------:R-:W-:Y:S01]  /*78f0*/  FFMA R36, R73.reuse, R109, R36 ;  /* 0x0000006d49247223 */ /* 0x040fe20000000024 */
[----:B------:R-:W-:Y:S01]  /*7900*/  FFMA R37, R73, R110, R37 ;  /* 0x0000006e49257223 */ /* 0x000fe20000000025 */
[----:B------:R-:W-:Y:S01]  /*7910*/  FMUL R38, R70, R42 ;  /* 0x0000002a46267220 */ /* 0x000fe20000400000 */
[----:B------:R-:W-:Y:S01]  /*7920*/  ISETP.NE.AND P0, PT, R176, RZ, PT ;  /* 0x000000ffb000720c */ /* 0x000fe20003f05270 */
[C---:B------:R-:W-:Y:S01]  /*7930*/  FMUL R43, R70.reuse, R43 ;  /* 0x0000002b462b7220 */ /* 0x040fe20000400000 */
[--C-:B------:R-:W-:Y:S01]  /*7940*/  HADD2.F32 R115, -RZ, R116.reuse.H0_H0 ;  /* 0x20000074ff737230 */ /* 0x100fe20000004100 */
[----:B------:R-:W-:Y:S01]  /*7950*/  F2FP.SATFINITE.E5M2.F32.PACK_AB_MERGE_C R196, R39, R34, RZ ;  /* 0x0000002227c4723e */ /* 0x000fe200048060ff */
[C---:B------:R-:W-:Y:S01]  /*7960*/  FFMA R38, R73.reuse, R111, R38 ;  /* 0x0000006f49267223 */ /* 0x040fe20000000026 */
[C---:B------:R-:W-:Y:S01]  /*7970*/  FFMA R43, R73.reuse, R112, R43 ;  /* 0x00000070492b7223 */ /* 0x040fe2000000002b */
[----:B------:R-:W-:Y:S01]  /*7980*/  FFMA R40, R73, R113, R40 ;  /* 0x0000007149287223 */ /* 0x000fe20000000028 */
[----:B------:R-:W-:Y:S01]  /*7990*/  F2FP.SATFINITE.E5M2.F32.PACK_AB_MERGE_C R196, R33, R32, R196 ;  /* 0x0000002021c4723e */ /* 0x000fe200048060c4 */
[----:B------:R-:W-:Y:S01]  /*79a0*/  FFMA R41, R73, R114, R41 ;  /* 0x0000007249297223 */ /* 0x000fe20000000029 */
[----:B------:R-:W-:Y:S01]  /*79b0*/  HADD2.F32 R116, -RZ, R116.H1_H1 ;  /* 0x30000074ff747230 */ /* 0x000fe20000004100 */
[----:B------:R-:W-:Y:S01]  /*79c0*/  F2FP.SATFINITE.E5M2.F32.PACK_AB_MERGE_C R197, R43, R38, RZ ;  /* 0x000000262bc5723e */ /* 0x000fe200048060ff */
[C---:B------:R-:W-:Y:S01]  /*79d0*/  FMUL R42, R70.reuse, R46 ;  /* 0x0000002e462a7220 */ /* 0x040fe20000400000 */
[C---:B------:R-:W-:Y:S01]  /*79e0*/  FMUL R47, R70.reuse, R47 ;  /* 0x0000002f462f7220 */ /* 0x040fe20000400000 */
[--C-:B------:R-:W-:Y:S01]  /*79f0*/  HADD2.F32 R119, -RZ, R120.reuse.H0_H0 ;  /* 0x20000078ff777230 */ /* 0x100fe20000004100 */
[----:B------:R-:W-:Y:S01]  /*7a00*/  F2FP.SATFINITE.E5M2.F32.PACK_AB_MERGE_C R197, R37, R36, R197 ;  /* 0x0000002425c5723e */ /* 0x000fe200048060c5 */
[C---:B------:R-:W-:Y:S01]  /*7a10*/  FFMA R42, R73.reuse, R115, R42 ;  /* 0x00000073492a7223 */ /* 0x040fe2000000002a */
[C---:B------:R-:W-:Y:S01]  /*7a20*/  FFMA R47, R73.reuse, R116, R47 ;  /* 0x00000074492f7223 */ /* 0x040fe2000000002f */
[----:B------:R-:W-:Y:S01]  /*7a30*/  FFMA R44, R73, R117, R44 ;  /* 0x00000075492c7223 */ /* 0x000fe2000000002c */
[----:B------:R-:W-:Y:S01]  /*7a40*/  ISETP.NE.AND P6, PT, R189, RZ, PT ;  /* 0x000000ffbd00720c */ /* 0x000fe20003fc5270 */
[----:B------:R-:W-:Y:S01]  /*7a50*/  FFMA R45, R73, R118, R45 ;  /* 0x00000076492d7223 */ /* 0x000fe2000000002d */
[----:B------:R-:W-:Y:S01]  /*7a60*/  HADD2.F32 R120, -RZ, R120.H1_H1 ;  /* 0x30000078ff787230 */ /* 0x000fe20000004100 */
[----:B------:R-:W-:Y:S01]  /*7a70*/  F2FP.SATFINITE.E5M2.F32.PACK_AB_MERGE_C R198, R47, R42, RZ ;  /* 0x0000002a2fc6723e */ /* 0x000fe200048060ff */
[C---:B------:R-:W-:Y:S01]  /*7a80*/  FMUL R46, R70.reuse, R50 ;  /* 0x00000032462e7220 */ /* 0x040fe20000400000 */
[C---:B------:R-:W-:Y:S01]  /*7a90*/  FMUL R51, R70.reuse, R51 ;  /* 0x0000003346337220 */ /* 0x040fe20000400000 */
[--C-:B------:R-:W-:Y:S02]  /*7aa0*/  HADD2.F32 R123, -RZ, R124.reuse.H0_H0 ;  /* 0x2000007cff7b7230 */ /* 0x100fe40000004100 */
[C---:B------:R-:W-:Y:S01]  /*7ab0*/  FMUL R50, R70.reuse, R54 ;  /* 0x0000003646327220 */ /* 0x040fe20000400000 */
[C---:B------:R-:W-:Y:S01]  /*7ac0*/  FFMA R46, R73.reuse, R119, R46 ;  /* 0x00000077492e7223 */ /* 0x040fe2000000002e */
[----:B------:R-:W-:Y:S02]  /*7ad0*/  HADD2.F32 R124, -RZ, R124.H1_H1 ;  /* 0x3000007cff7c7230 */ /* 0x000fe40000004100 */
[C---:B------:R-:W-:Y:S01]  /*7ae0*/  FFMA R51, R73.reuse, R120, R51 ;  /* 0x0000007849337223 */ /* 0x040fe20000000033 */
[C---:B------:R-:W-:Y:S01]  /*7af0*/  FMUL R55, R70.reuse, R55 ;  /* 0x0000003746377220 */ /* 0x040fe20000400000 */
[C---:B------:R-:W-:Y:S01]  /*7b00*/  FFMA R48, R73.reuse, R121, R48 ;  /* 0x0000007949307223 */ /* 0x040fe20000000030 */
[C---:B------:R-:W-:Y:S01]  /*7b10*/  FFMA R49, R73.reuse, R122, R49 ;  /* 0x0000007a49317223 */ /* 0x040fe20000000031 */
[--C-:B------:R-:W-:Y:S02]  /*7b20*/  HADD2.F32 R127, -RZ, R128.reuse.H0_H0 ;  /* 0x20000080ff7f7230 */ /* 0x100fe40000004100 */
[C---:B------:R-:W-:Y:S01]  /*7b30*/  FFMA R50, R73.reuse, R123, R50 ;  /* 0x0000007b49327223 */ /* 0x040fe20000000032 */
[----:B------:R-:W-:Y:S02]  /*7b40*/  HADD2.F32 R128, -RZ, R128.H1_H1 ;  /* 0x30000080ff807230 */ /* 0x000fe40000004100 */
[C---:B------:R-:W-:Y:S01]  /*7b50*/  FMUL R54, R70.reuse, R58 ;  /* 0x0000003a46367220 */ /* 0x040fe20000400000 */
        /* <DEDUP_REMOVED lines=16> */
[----:B------:R-:W-:Y:S01]  /*7c60*/  FFMA R63, R73, R132, R63 ;  /* 0x00000084493f7223 */ /* 0x000fe2000000003f */
[----:B------:R-:W-:Y:S01]  /*7c70*/  FMUL R67, R70, R67 ;  /* 0x0000004346437220 */ /* 0x000fe20000400000 */
[----:B------:R-:W-:Y:S01]  /*7c80*/  F2FP.SATFINITE.E5M2.F32.PACK_AB_MERGE_C R199, R51, R46, RZ ;  /* 0x0000002e33c7723e */ /* 0x000fe200048060ff */
[C---:B------:R-:W-:Y:S01]  /*7c90*/  FFMA R60, R73.reuse, R133, R60 ;  /* 0x00000085493c7223 */ /* 0x040fe2000000003c */
[C---:B------:R-:W-:Y:S01]  /*7ca0*/  FFMA R61, R73.reuse, R134, R61 ;  /* 0x00000086493d7223 */ /* 0x040fe2000000003d */
[C---:B------:R-:W-:Y:S01]  /*7cb0*/  FFMA R62, R73.reuse, R135, R62 ;  /* 0x00000087493e7223 */ /* 0x040fe2000000003e */
[----:B------:R-:W-:Y:S01]  /*7cc0*/  FFMA R67, R73, R136, R67 ;  /* 0x0000008849437223 */ /* 0x000fe20000000043 */
[----:B------:R-:W-:Y:S02]  /*7cd0*/  F2FP.SATFINITE.E5M2.F32.PACK_AB_MERGE_C R198, R41, R40, R198 ;  /* 0x0000002829c6723e */ /* 0x000fe400048060c6 */
[----:B------:R-:W-:Y:S02]  /*7ce0*/  F2FP.SATFINITE.E5M2.F32.PACK_AB_MERGE_C R199, R45, R44, R199 ;  /* 0x0000002c2dc7723e */ /* 0x000fe400048060c7 */
[----:B------:R-:W-:Y:S02]  /*7cf0*/  F2FP.SATFINITE.E5M2.F32.PACK_AB_MERGE_C R200, R55, R50, RZ ;  /* 0x0000003237c8723e */ /* 0x000fe400048060ff */
[----:B------:R-:W-:Y:S01]  /*7d00*/  F2FP.SATFINITE.E5M2.F32.PACK_AB_MERGE_C R201, R59, R54, RZ ;  /* 0x000000363bc9723e */ /* 0x000fe200048060ff */
[----:B------:R1:W-:Y:S01]  /*7d10*/  STS.128 [R180+0x8020], R196 ;  /* 0x008020c4b4007388 */ /* 0x0003e20000000c00 */
[----:B------:R-:W-:Y:S02]  /*7d20*/  F2FP.SATFINITE.E5M2.F32.PACK_AB_MERGE_C R202, R63, R58, RZ ;  /* 0x0000003a3fca723e */ /* 0x000fe400048060ff */
[----:B------:R-:W-:Y:S02]  /*7d30*/  F2FP.SATFINITE.E5M2.F32.PACK_AB_MERGE_C R203, R67, R62, RZ ;  /* 0x0000003e43cb723e */ /* 0x000fe400048060ff */
[----:B------:R-:W-:Y:S02]  /*7d40*/  F2FP.SATFINITE.E5M2.F32.PACK_AB_MERGE_C R200, R49, R48, R200 ;  /* 0x0000003031c8723e */ /* 0x000fe400048060c8 */
[----:B------:R-:W-:Y:S02]  /*7d50*/  F2FP.SATFINITE.E5M2.F32.PACK_AB_MERGE_C R201, R53, R52, R201 ;  /* 0x0000003435c9723e */ /* 0x000fe400048060c9 */
[----:B------:R-:W-:Y:S02]  /*7d60*/  F2FP.SATFINITE.E5M2.F32.PACK_AB_MERGE_C R202, R57, R56, R202 ;  /* 0x0000003839ca723e */ /* 0x000fe400048060ca */
[----:B------:R-:W-:Y:S02]  /*7d70*/  F2FP.SATFINITE.E5M2.F32.PACK_AB_MERGE_C R203, R61, R60, R203 ;  /* 0x0000003c3dcb723e */ /* 0x000fe400048060cb */
[----:B------:R-:W-:Y:S02]  /*7d80*/  LEA R191, R168, UR44, 0x3 ;  /* 0x0000002ca8bf7c11 */ /* 0x000fe4000f8e18ff */
[----:B------:R-:W-:Y:S01]  /*7d90*/  @P6 SHF.L.U32 R204, R167, 0x1f, RZ ;  /* 0x0000001fa7cc6819 */ /* 0x000fe200000006ff */
[----:B------:R1:W-:Y:S01]  /*7da0*/  STS.128 [R179+0x8010], R200 ;  /* 0x008010c8b3007388 */ /* 0x0003e20000000c00 */
[----:B------:R-:W-:Y:S01]  /*7db0*/  @!PT LDS RZ, [RZ] ;  /* 0x00000000fffff984 */ /* 0x000fe20000000800 */
[----:B------:R-:W-:Y:S01]  /*7dc0*/  @!PT LDS RZ, [RZ] ;  /* 0x00000000fffff984 */ /* 0x000fe20000000800 */
[----:B------:R-:W-:Y:S01]  /*7dd0*/  @!PT LDS RZ, [RZ] ;  /* 0x00000000fffff984 */ /* 0x000fe20000000800 */
[----:B------:R-:W-:Y:S01]  /*7de0*/  @!PT LDS RZ, [RZ] ;  /* 0x00000000fffff984 */ /* 0x000fe20000000800 */
[----:B------:R2:W-:Y:S07]  /*7df0*/  MEMBAR.ALL.CTA ;  /* 0x0000000000007992 */ /* 0x0005ee0000008000 */
[----:B--2---:R-:W2:Y:S02]  /*7e00*/  FENCE.VIEW.ASYNC.S ;  /* 0x00000000000073c6 */ /* 0x004ea40000000000 */
[----:B--2---:R-:W-:Y:S06]  /*7e10*/  BAR.SYNC.DEFER_BLOCKING 0x1, 0x80 ;  /* 0x0042000000007b1d */ /* 0x004fec0000010000 */
[----:B------:R-:W-:Y:S05]  /*7e20*/  @P0 BRA `(.L_x_124) ;  /* 0x0000000000280947 */ /* 0x000fea0003800000 */
[----:B------:R-:W-:Y:S01]  /*7e30*/  UIADD3 UR4, UPT, UPT, UR44, 0x8200, URZ ;  /* 0x000082002c047890 */ /* 0x000fe2000fffe0ff */
[----:B------:R-:W-:Y:S05]  /*7e40*/  UMOV UR51, UR36 ;  /* 0x0000002400337c82 */ /* 0x000fea0008000000 */
[----:B------:R-:W-:Y:S01]  /*7e50*/  MOV R175, UR4 ;  /* 0x0000000400af7c02 */ /* 0x000fe20008000f00 */
[----:B------:R-:W-:Y:S03]  /*7e60*/  UIADD3 UR4, UP0, UPT, UR62, 0x680, URZ ;  /* 0x000006803e047890 */ /* 0x000fe6000ff1e0ff */
[----:B------:R-:W-:Y:S01]  /*7e70*/  R2UR UR48, R175 ;  /* 0x00000000af3072ca */ /* 0x000fe200000e0000 */
[----:B------:R-:W-:Y:S11]  /*7e80*/  UIADD3.X UR5, UPT, UPT, URZ, UR63, URZ, UP0, !UPT ;  /* 0x0000003fff057290 */ /* 0x000ff600087fe4ff */
[----:B------:R-:W-:Y:S01]  /*7e90*/  @!UPT UIADD3 URZ, UPT, UPT, URZ, URZ, URZ ;  /* 0x000000fffffff290 */ /* 0x000fe2000fffe0ff */
[----:B------:R2:W-:Y:S01]  /*7ea0*/  UTMASTG.3D [UR48], [UR4] ;  /* 0x00000030040073b5 */ /* 0x0005e20008010000 */
[----:B------:R0:W-:Y:S01]  /*7eb0*/  UTMACMDFLUSH ;  /* 0x00000000000079b7 */ /* 0x0001e20000000000 */
[----:B--2---:R-:W-:Y:S04]  /*7ec0*/  DEPBAR.LE SB0, 0x1 ;  /* 0x000080400000791a */ /* 0x004fe80000000000 */
.L_x_124:
[----:B------:R-:W-:Y:S05]  /*7ed0*/  BSYNC.RECONVERGENT B0 ;  /* 0x0000000000007941 */ /* 0x000fea0003800200 */
.L_x_123:
[----:B------:R-:W-:Y:S06]  /*7ee0*/  BAR.SYNC.DEFER_BLOCKING 0x1, 0x80 ;  /* 0x0042000000007b1d */ /* 0x000fec0000010000 */
[----:B------:R-:W2:Y:S01]  /*7ef0*/  @P6 SYNCS.PHASECHK.TRANS64.TRYWAIT P0, [R191+URZ+0xb0], R204 ;  /* 0x0000b0ccbf0065a7 */ /* 0x000ea200080011ff */
[----:B------:R-:W-:Y:S01]  /*7f00*/  BSSY B1, `(.L_x_125) ;  /* 0x0000023000017945 */ /* 0x000fe20003800000 */
[----:B--2---:R-:W-:Y:S03]  /*7f10*/  @P6 SEL R181, RZ, 0x1, !P0 ;  /* 0x00000001ffb56807 */ /* 0x004fe60004000000 */
[----:B------:R-:W-:Y:S05]  /*7f20*/  @!P6 BRA `(.L_x_126) ;  /* 0x000000000080e947 */ /* 0x000fea0003800000 */
[----:B------:R-:W-:Y:S01]  /*7f30*/  ISETP.NE.AND P1, PT, R182, RZ, PT ;  /* 0x000000ffb600720c */ /* 0x000fe20003f25270 */
[----:B------:R-:W-:Y:S01]  /*7f40*/  BSSY B0, `(.L_x_127) ;  /* 0x000000a000007945 */ /* 0x000fe20003800000 */
[----:B------:R-:W-:Y:S11]  /*7f50*/  ISETP.NE.AND P0, PT, R181, RZ, PT ;  /* 0x000000ffb500720c */ /* 0x000ff60003f05270 */
[----:B------:R-:W-:Y:S04]  /*7f60*/  @P1 IMAD R3, R168, 0x2000, R173 ;  /* 0x00002000a8031824 */ /* 0x000fe800078e02ad */
[C---:B------:R-:W-:Y:S01]  /*7f70*/  @P1 IMAD.IADD R6, R3.reuse, 0x1, R188 ;  /* 0x0000000103061824 */ /* 0x040fe200078e02bc */
[----:B------:R-:W-:Y:S03]  /*7f80*/  @P1 IADD3 R4, PT, PT, R3, R190, RZ ;  /* 0x000000be03041210 */ /* 0x000fe60007ffe0ff */
[----:B------:R-:W-:Y:S01]  /*7f90*/  @P1 IMAD.IADD R2, R183, 0x1, R6 ;  /* 0x00000001b7021824 */ /* 0x000fe200078e0206 */
[----:B------:R-:W-:Y:S06]  /*7fa0*/  @P0 BRA `(.L_x_128) ;  /* 0x00000000000c0947 */ /* 0x000fec0003800000 */
[----:B------:R-:W-:Y:S04]  /*7fb0*/  SHF.L.U32 R0, R167, 0x1f, RZ ;  /* 0x0000001fa7007819 */ /* 0x000fe800000006ff */
[----:B------:R-:W2:Y:S02]  /*7fc0*/  SYNCS.PHASECHK.TRANS64.TRYWAIT P0, [R191+URZ+0xb0], R0 ;  /* 0x0000b000bf0075a7 */ /* 0x000ea400080011ff */
[----:B--2---:R-:W-:Y:S05]  /*7fd0*/  @!P0 BRA `(.L_x_129) ;  /* 0x0000004c00cc8947 */ /* 0x004fea0003800000 */
.L_x_128:
[----:B------:R-:W-:Y:S05]  /*7fe0*/  BSYNC B0 ;  /* 0x0000000000007941 */ /* 0x000fea0003800000 */
.L_x_127:
[----:B------:R-:W-:Y:S01]  /*7ff0*/  ISETP.NE.AND P0, PT, R182, RZ, PT ;  /* 0x000000ffb600720c */ /* 0x000fe20003f05270 */
[----:B--2---:R-:W-:Y:S02]  /*8000*/  VIADD R191, R191, 0xd0 ;  /* 0x000000d0bfbf7836 */ /* 0x004fe40000000000 */
[----:B------:R-:W-:Y:S02]  /*8010*/  IMAD.U32 R0, RZ, RZ, UR45 ;  /* 0x0000002dff007e24 */ /* 0x000fe4000f8e00ff */
[----:B------:R-:W-:Y:S03]  /*8020*/  VIADD R168, R168, 0x1 ;  /* 0x00000001a8a87836 */ /* 0x000fe60000000000 */
[----:B------:R-:W-:Y:S05]  /*8030*/  PRMT R0, R0, 0x654, R191 ;  /* 0x0000065400007816 */ /* 0x000fea00000000bf */
[----:B------:R2:W3:Y:S04]  /*8040*/  @P0 LDS.128 R140, [R3] ;  /* 0x00000000038c0984 */ /* 0x0004e80000000c00 */
[----:B------:R2:W4:Y:S04]  /*8050*/  @P0 LDS.128 R148, [R4+0x20] ;  /* 0x0000200004940984 */ /* 0x0005280000000c00 */
        /* <DEDUP_REMOVED lines=12> */
[----:B--234-:R-:W-:Y:S02]  /*8120*/  LOP3.LUT R167, R167, R0, RZ, 0x3c, !PT ;  /* 0x00000000a7a77212 */ /* 0x01cfe400078e3cff */
.L_x_126:
[----:B------:R-:W-:Y:S05]  /*8130*/  BSYNC B1 ;  /* 0x0000000000017941 */ /* 0x000fea0003800000 */
.L_x_125:
[----:B------:R-:W-:Y:S01]  /*8140*/  VIADD R0, R71, 0x40 ;  /* 0x0000004047007836 */ /* 0x000fe20000000000 */
[----:B------:R-:W-:Y:S04]  /*8150*/  BSSY.RECONVERGENT B6, `(.L_x_130) ;  /* 0x0000015000067945 */ /* 0x000fe80003800200 */
[----:B------:R-:W-:Y:S04]  /*8160*/  SHF.R.U32.HI R0, RZ, 0x15, R0 ;  /* 0x00000015ff007819 */ /* 0x000fe80000011600 */
[----:B------:R-:W-:Y:S11]  /*8170*/  LOP3.LUT P0, RZ, R0, 0x3, R159, 0x48, !PT ;  /* 0x0000000300ff7812 */ /* 0x000ff6000780489f */
[----:B------:R-:W-:Y:S02]  /*8180*/  @!UPT UIADD3 URZ, UPT, UPT, URZ, URZ, URZ ;  /* 0x000000fffffff290 */ /* 0x000fe4000fffe0ff */
        /* <DEDUP_REMOVED lines=8> */
[----:B------:R-:W5:Y:S01]  /*8210*/  LDCU.64 UR4, c[0x4][0x18] ;  /* 0x01000300ff0477ac */ /* 0x000f620008000a00 */
[----:B--2---:R-:W-:Y:S01]  /*8220*/  MOV R5, UR9 ;  /* 0x0000000900057c02 */ /* 0x004fe20008000f00 */
[----:B------:R-:W-:Y:S01]  /*8230*/  IMAD.U32 R4, RZ, RZ, UR8 ;  /* 0x00000008ff047e24 */ /* 0x000fe2000f8e00ff */
[----:B---3--:R-:W-:Y:S01]  /*8240*/  MOV R7, UR7 ;  /* 0x0000000700077c02 */ /* 0x008fe20008000f00 */
[----:B------:R-:W-:Y:S01]  /*8250*/  IMAD.U32 R6, RZ, RZ, UR6 ;  /* 0x00000006ff067e24 */ /* 0x000fe2000f8e00ff */
[----:B-----5:R-:W-:Y:S01]  /*8260*/  MOV R11, UR5 ;  /* 0x00000005000b7c02 */ /* 0x020fe20008000f00 */
[----:B------:R-:W-:Y:S02]  /*8270*/  IMAD.U32 R10, RZ, RZ, UR4 ;  /* 0x00000004ff0a7e24 */ /* 0x000fe4000f8e00ff */
[----:B------:R-:W-:Y:S07]  /*8280*/  LEPC R20, `(.L_x_131) ;  /* 0x000000001014794e */ /* 0x000fee0000000000 */
[----:B-1--4-:R-:W-:Y:S05]  /*8290*/  CALL.ABS.NOINC R2 ;  /* 0x0000000002007343 */ /* 0x012fea0003c00000 */
.L_x_131:
[----:B------:R-:W-:Y:S05]  /*82a0*/  BSYNC.RECONVERGENT B6 ;  /* 0x0000000000067941 */ /* 0x000fea0003800200 */
.L_x_130:
[----:B------:R-:W-:Y:S01]  /*82b0*/  F2FP.F16.E5M2.UNPACK_B R4, R141 ;  /* 0x0000008dff04723e */ /* 0x000fe200020004ff */
[----:B------:R-:W-:Y:S05]  /*82c0*/  WARPSYNC.ALL ;  /* 0x0000000000007948 */ /* 0x000fea0003800000 */
[----:B------:R-:W-:Y:S01]  /*82d0*/  R2UR UR4, R71 ;  /* 0x00000000470472ca */ /* 0x000fe200000e0000 */
[--C-:B------:R-:W-:Y:S01]  /*82e0*/  HADD2.F32 R78, -RZ, R4.reuse.H0_H0 ;  /* 0x20000004ff4e7230 */ /* 0x100fe20000004100 */
[-C--:B------:R-:W-:Y:S01]  /*82f0*/  F2FP.F16.E5M2.UNPACK_B R0, R140.reuse ;  /* 0x0000008cff00723e */ /* 0x080fe200020004ff */
[----:B------:R-:W-:Y:S01]  /*8300*/  HADD2.F32 R75, -RZ, R4.H1_H1 ;  /* 0x30000004ff4b7230 */ /* 0x000fe20000004100 */
[----:B------:R-:W-:Y:S01]  /*8310*/  F2FP.F16.E5M2.UNPACK_B R4, R143 ;  /* 0x0000008fff04723e */ /* 0x000fe200020004ff */
[----:B------:R-:W-:Y:S01]  /*8320*/  BSSY.RECONVERGENT B0, `(.L_x_132) ;  /* 0x0000116000007945 */ /* 0x000fe20003800200 */
[----:B------:R-:W-:Y:S01]  /*8330*/  F2FP.F16.E5M2.UNPACK_B R3, R140.H1 ;  /* 0x0000008cff03723e */ /* 0x000fe200030004ff */
[--C-:B------:R-:W-:Y:S01]  /*8340*/  HADD2.F32 R2, -RZ, R0.reuse.H0_H0 ;  /* 0x20000000ff027230 */ /* 0x100fe20000004100 */
[----:B-1----:R-:W-:Y:S01]  /*8350*/  F2FP.F16.E5M2.UNPACK_B R127, R154 ;  /* 0x0000009aff7f723e */ /* 0x002fe200020004ff */
[----:B------:R-:W-:Y:S01]  /*8360*/  HADD2.F32 R72, -RZ, R0.H1_H1 ;  /* 0x30000000ff487230 */ /* 0x000fe20000004100 */
[----:B------:R-:W-:Y:S01]  /*8370*/  F2FP.F16.E5M2.UNPACK_B R0, R141.H1 ;  /* 0x0000008dff00723e */ /* 0x000fe200030004ff */
[--C-:B------:R-:W-:Y:S01]  /*8380*/  HADD2.F32 R74, -RZ, R3.reuse.H0_H0 ;  /* 0x20000003ff4a7230 */ /* 0x100fe20000004100 */
[----:B------:R-:W-:Y:S01]  /*8390*/  F2FP.F16.E5M2.UNPACK_B R117, R151.H1 ;  /* 0x00000097ff75723e */ /* 0x000fe200030004ff */
[----:B------:R-:W-:Y:S01]  /*83a0*/  HADD2.F32 R76, -RZ, R3.H1_H1 ;  /* 0x30000003ff4c7230 */ /* 0x000fe20000004100 */
[-C--:B------:R-:W-:Y:S01]  /*83b0*/  F2FP.F16.E5M2.UNPACK_B R3, R142.reuse ;  /* 0x0000008eff03723e */ /* 0x080fe200020004ff */
[--C-:B------:R-:W-:Y:S01]  /*83c0*/  HADD2.F32 R80, -RZ, R0.reuse.H0_H0 ;  /* 0x20000000ff507230 */ /* 0x100fe20000004100 */
[----:B------:R-:W-:Y:S01]  /*83d0*/  ISETP.NE.AND P0, PT, R176, RZ, PT ;  /* 0x000000ffb000720c */ /* 0x000fe20003f05270 */
[----:B------:R-:W-:Y:S01]  /*83e0*/  HADD2.F32 R77, -RZ, R0.H1_H1 ;  /* 0x30000000ff4d7230 */ /* 0x000fe20000004100 */
[----:B------:R-:W-:Y:S01]  /*83f0*/  F2FP.F16.E5M2.UNPACK_B R0, R142.H1 ;  /* 0x0000008eff00723e */ /* 0x000fe200030004ff */
[--C-:B------:R-:W-:Y:S01]  /*8400*/  HADD2.F32 R82, -RZ, R3.reuse.H0_H0 ;  /* 0x20000003ff527230 */ /* 0x100fe20000004100 */
[----:B------:R-:W-:Y:S01]  /*8410*/  ISETP.NE.AND P6, PT, R189, RZ, PT ;  /* 0x000000ffbd00720c */ /* 0x000fe20003fc5270 */
[----:B------:R-:W-:Y:S01]  /*8420*/  HADD2.F32 R79, -RZ, R3.H1_H1 ;  /* 0x30000003ff4f7230 */ /* 0x000fe20000004100 */
[----:B------:R-:W-:Y:S01]  /*8430*/  F2FP.F16.E5M2.UNPACK_B R3, R143.H1 ;  /* 0x0000008fff03723e */ /* 0x000fe200030004ff */
[--C-:B------:R-:W-:Y:S02]  /*8440*/  HADD2.F32 R84, -RZ, R0.reuse.H0_H0 ;  /* 0x20000000ff547230 */ /* 0x100fe40000004100 */
[----:B------:R-:W-:Y:S01]  /*8450*/  HADD2.F32 R81, -RZ, R0.H1_H1 ;  /* 0x30000000ff517230 */ /* 0x000fe20000004100 */
[-C--:B------:R-:W-:Y:S01]  /*8460*/  F2FP.F16.E5M2.UNPACK_B R0, R144.reuse ;  /* 0x00000090ff00723e */ /* 0x080fe200020004ff */
[--C-:B------:R-:W-:Y:S02]  /*8470*/  HADD2.F32 R86, -RZ, R4.reuse.H0_H0 ;  /* 0x20000004ff567230 */ /* 0x100fe40000004100 */
[----:B------:R-:W-:Y:S01]  /*8480*/  HADD2.F32 R83, -RZ, R4.H1_H1 ;  /* 0x30000004ff537230 */ /* 0x000fe20000004100 */
[-C--:B------:R-:W-:Y:S01]  /*8490*/  F2FP.F16.E5M2.UNPACK_B R4, R145.reuse ;  /* 0x00000091ff04723e */ /* 0x080fe200020004ff */
[--C-:B------:R-:W-:Y:S02]  /*84a0*/  HADD2.F32 R90, -RZ, R0.reuse.H0_H0 ;  /* 0x20000000ff5a7230 */ /* 0x100fe40000004100 */
[----:B------:R-:W-:Y:S01]  /*84b0*/  HADD2.F32 R87, -RZ, R0.H1_H1 ;  /* 0x30000000ff577230 */ /* 0x000fe20000004100 */
[----:B------:R-:W-:Y:S01]  /*84c0*/  F2FP.F16.E5M2.UNPACK_B R0, R145.H1 ;  /* 0x00000091ff00723e */ /* 0x000fe200030004ff */
[--C-:B------:R-:W-:Y:S02]  /*84d0*/  HADD2.F32 R88, -RZ, R3.reuse.H0_H0 ;  /* 0x20000003ff587230 */ /* 0x100fe40000004100 */
[----:B------:R-:W-:Y:S01]  /*84e0*/  HADD2.F32 R85, -RZ, R3.H1_H1 ;  /* 0x30000003ff557230 */ /* 0x000fe20000004100 */
[----:B------:R-:W-:Y:S01]  /*84f0*/  F2FP.F16.E5M2.UNPACK_B R3, R144.H1 ;  /* 0x00000090ff03723e */ /* 0x000fe200030004ff */
[--C-:B------:R-:W-:Y:S02]  /*8500*/  HADD2.F32 R96, -RZ, R0.reuse.H0_H0 ;  /* 0x20000000ff607230 */ /* 0x100fe40000004100 */
[----:B------:R-:W-:Y:S01]  /*8510*/  HADD2.F32 R93, -RZ, R0.H1_H1 ;  /* 0x30000000ff5d7230 */ /* 0x000fe20000004100 */
[-C--:B------:R-:W-:Y:S01]  /*8520*/  F2FP.F16.E5M2.UNPACK_B R0, R146.reuse.H1 ;  /* 0x00000092ff00723e */ /* 0x080fe200030004ff */
[--C-:B------:R-:W-:Y:S02]  /*8530*/  HADD2.F32 R94, -RZ, R4.reuse.H0_H0 ;  /* 0x20000004ff5e7230 */ /* 0x100fe40000004100 */
[----:B------:R-:W-:Y:S01]  /*8540*/  HADD2.F32 R91, -RZ, R4.H1_H1 ;  /* 0x30000004ff5b7230 */ /* 0x000fe20000004100 */
[----:B------:R-:W-:Y:S01]  /*8550*/  F2FP.F16.E5M2.UNPACK_B R4, R147 ;  /* 0x00000093ff04723e */ /* 0x000fe200020004ff */
[--C-:B------:R-:W-:Y:S02]  /*8560*/  HADD2.F32 R92, -RZ, R3.reuse.H0_H0 ;  /* 0x20000003ff5c7230 */ /* 0x100fe40000004100 */
[----:B------:R-:W-:Y:S01]  /*8570*/  HADD2.F32 R89, -RZ, R3.H1_H1 ;  /* 0x30000003ff597230 */ /* 0x000fe20000004100 */
[----:B------:R-:W-:Y:S01]  /*8580*/  F2FP.F16.E5M2.UNPACK_B R3, R146 ;  /* 0x00000092ff03723e */ /* 0x000fe200020004ff */
[--C-:B------:R-:W-:Y:S02]  /*8590*/  HADD2.F32 R100, -RZ, R0.reuse.H0_H0 ;  /* 0x20000000ff647230 */ /* 0x100fe40000004100 */
[----:B------:R-:W-:Y:S01]  /*85a0*/  HADD2.F32 R97, -RZ, R0.H1_H1 ;  /* 0x30000000ff617230 */ /* 0x000fe20000004100 */
[-C--:B------:R-:W-:Y:S01]  /*85b0*/  F2FP.F16.E5M2.UNPACK_B R0, R148.reuse ;  /* 0x00000094ff00723e */ /* 0x080fe200020004ff */
[--C-:B------:R-:W-:Y:S02]  /*85c0*/  HADD2.F32 R102, -RZ, R4.reuse.H0_H0 ;  /* 0x20000004ff667230 */ /* 0x100fe40000004100 */
[----:B------:R-:W-:Y:S01]  /*85d0*/  HADD2.F32 R99, -RZ, R4.H1_H1 ;  /* 0x30000004ff637230 */ /* 0x000fe20000004100 */
[----:B------:R-:W-:Y:S01]  /*85e0*/  F2FP.F16.E5M2.UNPACK_B R4, R149 ;  /* 0x00000095ff04723e */ /* 0x000fe200020004ff */
[--C-:B------:R-:W-:Y:S02]  /*85f0*/  HADD2.F32 R98, -RZ, R3.reuse.H0_H0 ;  /* 0x20000003ff627230 */ /* 0x100fe40000004100 */
[----:B------:R-:W-:Y:S01]  /*8600*/  HADD2.F32 R95, -RZ, R3.H1_H1 ;  /* 0x30000003ff5f7230 */ /* 0x000fe20000004100 */
[----:B------:R-:W-:Y:S01]  /*8610*/  F2FP.F16.E5M2.UNPACK_B R3, R147.H1 ;  /* 0x00000093ff03723e */ /* 0x000fe200030004ff */
[--C-:B------:R-:W-:Y:S02]  /*8620*/  HADD2.F32 R106, -RZ, R0.reuse.H0_H0 ;  /* 0x20000000ff6a7230 */ /* 0x100fe40000004100 */
[----:B------:R-:W-:Y:S01]  /*8630*/  HADD2.F32 R103, -RZ, R0.H1_H1 ;  /* 0x30000000ff677230 */ /* 0x000fe20000004100 */
[----:B------:R-:W-:Y:S01]  /*8640*/  F2FP.F16.E5M2.UNPACK_B R0, R148.H1 ;  /* 0x00000094ff00723e */ /* 0x000fe200030004ff */
[--C-:B------:R-:W-:Y:S02]  /*8650*/  HADD2.F32 R110, -RZ, R4.reuse.H0_H0 ;  /* 0x20000004ff6e7230 */ /* 0x100fe40000004100 */
[----:B------:R-:W-:Y:S02]  /*8660*/  HADD2.F32 R107, -RZ, R4.H1_H1 ;  /* 0x30000004ff6b7230 */ /* 0x000fe40000004100 */
[--C-:B------:R-:W-:Y:S01]  /*8670*/  HADD2.F32 R104, -RZ, R3.reuse.H0_H0 ;  /* 0x20000003ff687230 */ /* 0x100fe20000004100 */
[----:B------:R-:W1:Y:S01]  /*8680*/  LDTM.x64 R4, tmem[UR4+0x40] ;  /* 0x00004004000479ee */ /* 0x000e620008340000 */
[----:B------:R-:W-:Y:S01]  /*8690*/  HADD2.F32 R101, -RZ, R3.H1_H1 ;  /* 0x30000003ff657230 */ /* 0x000fe20000004100 */
[----:B------:R-:W-:Y:S01]  /*86a0*/  F2FP.F16.E5M2.UNPACK_B R3, R149.H1 ;  /* 0x00000095ff03723e */ /* 0x000fe200030004ff */
        /* <DEDUP_REMOVED lines=14> */
[----:B------:R-:W-:Y:S01]  /*8790*/  F2FP.F16.E5M2.UNPACK_B R0, R152.H1 ;  /* 0x00000098ff00723e */ /* 0x000fe200030004ff */
[--C-:B------:R-:W-:Y:S02]  /*87a0*/  HADD2.F32 R122, -RZ, R3.reuse.H0_H0 ;  /* 0x20000003ff7a7230 */ /* 0x100fe40000004100 */
[C---:B-1----:R-:W-:Y:S01]  /*87b0*/  FMUL R7, R70.reuse, R7 ;  /* 0x0000000746077220 */ /* 0x042fe20000400000 */
        /* <DEDUP_REMOVED lines=10> */
[C---:B------:R-:W-:Y:S01]  /*8860*/  FMUL R0, R70.reuse, R4 ;  /* 0x0000000446007220 */ /* 0x040fe20000400000 */
[--C-:B------:R-:W-:Y:S01]  /*8870*/  HADD2.F32 R130, -RZ, R127.reuse.H0_H0 ;  /* 0x2000007fff827230 */ /* 0x100fe20000004100 */
[----:B------:R-:W-:Y:S01]  /*8880*/  F2FP.F16.E5M2.UNPACK_B R4, R155 ;  /* 0x0000009bff04723e */ /* 0x000fe200020004ff */
[----:B------:R-:W-:Y:S02]  /*8890*/  HADD2.F32 R127, -RZ, R127.H1_H1 ;  /* 0x3000007fff7f7230 */ /* 0x000fe40000004100 */
[C---:B------:R-:W-:Y:S01]  /*88a0*/  FFMA R0, R73.reuse, R2, R0 ;  /* 0x0000000249007223 */ /* 0x040fe20000000000 */
[C---:B------:R-:W-:Y:S01]  /*88b0*/  FMUL R2, R70.reuse, R5 ;  /* 0x0000000546027220 */ /* 0x040fe20000400000 */
[--C-:B------:R-:W-:Y:S01]  /*88c0*/  HADD2.F32 R132, -RZ, R3.reuse.H0_H0 ;  /* 0x20000003ff847230 */ /* 0x100fe20000004100 */
[----:B------:R-:W-:Y:S01]  /*88d0*/  F2FP.F16.E5M2.UNPACK_B R5, R155.H1 ;  /* 0x0000009bff05723e */ /* 0x000fe200030004ff */
[----:B------:R-:W-:Y:S02]  /*88e0*/  HADD2.F32 R129, -RZ, R3.H1_H1 ;  /* 0x30000003ff817230 */ /* 0x000fe40000004100 */
[C---:B------:R-:W-:Y:S01]  /*88f0*/  FFMA R2, R73.reuse, R72, R2 ;  /* 0x0000004849027223 */ /* 0x040fe20000000002 */
[--C-:B------:R-:W-:Y:S02]  /*8900*/  HADD2.F32 R72, -RZ, R4.reuse.H0_H0 ;  /* 0x20000004ff487230 */ /* 0x100fe40000004100 */
[C---:B------:R-:W-:Y:S01]  /*8910*/  FMUL R3, R70.reuse, R6 ;  /* 0x0000000646037220 */ /* 0x040fe20000400000 */
[----:B------:R-:W-:Y:S02]  /*8920*/  HADD2.F32 R131, -RZ, R4.H1_H1 ;  /* 0x30000004ff837230 */ /* 0x000fe40000004100 */
[C---:B------:R-:W-:Y:S01]  /*8930*/  FMUL R4, R70.reuse, R9 ;  /* 0x0000000946047220 */ /* 0x040fe20000400000 */
[--C-:B------:R-:W-:Y:S02]  /*8940*/  HADD2.F32 R133, -RZ, R5.reuse.H1_H1 ;  /* 0x30000005ff857230 */ /* 0x100fe40000004100 */
[C---:B------:R-:W-:Y:S01]  /*8950*/  FFMA R3, R73.reuse, R74, R3 ;  /* 0x0000004a49037223 */ /* 0x040fe20000000003 */
[----:B------:R-:W-:Y:S01]  /*8960*/  FFMA R7, R73, R76, R7 ;  /* 0x0000004c49077223 */ /* 0x000fe20000000007 */
[----:B------:R-:W-:Y:S02]  /*8970*/  HADD2.F32 R74, -RZ, R5.H0_H0 ;  /* 0x20000005ff4a7230 */ /* 0x000fe40000004100 */
[C---:B------:R-:W-:Y:S01]  /*8980*/  FMUL R5, R70.reuse, R10 ;  /* 0x0000000a46057220 */ /* 0x040fe20000400000 */
[C---:B------:R-:W-:Y:S01]  /*8990*/  FMUL R6, R70.reuse, R11 ;  /* 0x0000000b46067220 */ /* 0x040fe20000400000 */
[C---:B------:R-:W-:Y:S01]  /*89a0*/  FMUL R11, R70.reuse, R16 ;  /* 0x00000010460b7220 */ /* 0x040fe20000400000 */
[----:B------:R-:W-:Y:S01]  /*89b0*/  F2FP.SATFINITE.E5M2.F32.PACK_AB_MERGE_C R135, R7, R3, RZ ;  /* 0x000000030787723e */ /* 0x000fe200048060ff */
[C---:B------:R-:W-:Y:S01]  /*89c0*/  FMUL R3, R70.reuse, R8 ;  /* 0x0000000846037220 */ /* 0x040fe20000400000 */
[C---:B------:R-:W-:Y:S01]  /*89d0*/  FMUL R7, R70.reuse, R12 ;  /* 0x0000000c46077220 */ /* 0x040fe20000400000 */
[C---:B------:R-:W-:Y:S01]  /*89e0*/  FMUL R8, R70.reuse, R13 ;  /* 0x0000000d46087220 */ /* 0x040fe20000400000 */
[C---:B------:R-:W-:Y:S01]  /*89f0*/  FMUL R12, R70.reuse, R17 ;  /* 0x00000011460c7220 */ /* 0x040fe20000400000 */
[C---:B------:R-:W-:Y:S01]  /*8a00*/  FFMA R3, R73.reuse, R78, R3 ;  /* 0x0000004e49037223 */ /* 0x040fe20000000003 */
[C---:B------:R-:W-:Y:S01]  /*8a10*/  FFMA R4, R73.reuse, R75, R4 ;  /* 0x0000004b49047223 */ /* 0x040fe20000000004 */
[C---:B------:R-:W-:Y:S01]  /*8a20*/  FFMA R5, R73.reuse, R80, R5 ;  /* 0x0000005049057223 */ /* 0x040fe20000000005 */
[C---:B------:R-:W-:Y:S01]  /*8a30*/  FFMA R6, R73.reuse, R77, R6 ;  /* 0x0000004d49067223 */ /* 0x040fe20000000006 */
[C---:B------:R-:W-:Y:S01]  /*8a40*/  FFMA R7, R73.reuse, R82, R7 ;  /* 0x0000005249077223 */ /* 0x040fe20000000007 */
[C---:B------:R-:W-:Y:S01]  /*8a50*/  FFMA R8, R73.reuse, R79, R8 ;  /* 0x0000004f49087223 */ /* 0x040fe20000000008 */
[C---:B------:R-:W-:Y:S01]  /*8a60*/  FMUL R16, R70.reuse, R21 ;  /* 0x0000001546107220 */ /* 0x040fe20000400000 */
[----:B------:R-:W-:Y:S01]  /*8a70*/  FMUL R9, R70, R14 ;  /* 0x0000000e46097220 */ /* 0x000fe20000400000 */
[----:B------:R-:W-:Y:S01]  /*8a80*/  F2FP.SATFINITE.E5M2.F32.PACK_AB_MERGE_C R5, R6, R5, RZ ;  /* 0x000000050605723e */ /* 0x000fe200048060ff */
[C---:B------:R-:W-:Y:S01]  /*8a90*/  FMUL R10, R70.reuse, R15 ;  /* 0x0000000f460a7220 */ /* 0x040fe20000400000 */
[C---:B------:R-:W-:Y:S01]  /*8aa0*/  FMUL R15, R70.reuse, R20 ;  /* 0x00000014460f7220 */ /* 0x040fe20000400000 */
[C---:B------:R-:W-:Y:S01]  /*8ab0*/  FFMA R9, R73.reuse, R84, R9 ;  /* 0x0000005449097223 */ /* 0x040fe20000000009 */
[C---:B------:R-:W-:Y:S01]  /*8ac0*/  FMUL R20, R70.reuse, R25 ;  /* 0x0000001946147220 */ /* 0x040fe20000400000 */
[C---:B------:R-:W-:Y:S01]  /*8ad0*/  FFMA R10, R73.reuse, R81, R10 ;  /* 0x00000051490a7223 */ /* 0x040fe2000000000a */
[C---:B------:R-:W-:Y:S01]  /*8ae0*/  FFMA R11, R73.reuse, R86, R11 ;  /* 0x00000056490b7223 */ /* 0x040fe2000000000b */
[C---:B------:R-:W-:Y:S01]  /*8af0*/  FFMA R12, R73.reuse, R83, R12 ;  /* 0x00000053490c7223 */ /* 0x040fe2000000000c */
[C---:B------:R-:W-:Y:S01]  /*8b00*/  FMUL R13, R70.reuse, R18 ;  /* 0x00000012460d7220 */ /* 0x040fe20000400000 */
[----:B------:R-:W-:Y:S01]  /*8b10*/  FMUL R14, R70, R19 ;  /* 0x00000013460e7220 */ /* 0x000fe20000400000 */
[----:B------:R-:W-:Y:S01]  /*8b20*/  F2FP.SATFINITE.E5M2.F32.PACK_AB_MERGE_C R9, R10, R9, RZ ;  /* 0x000000090a09723e */ /* 0x000fe200048060ff */
[C---:B------:R-:W-:Y:S01]  /*8b30*/  FMUL R19, R70.reuse, R24 ;  /* 0x0000001846137220 */ /* 0x040fe20000400000 */
        /* <DEDUP_REMOVED lines=17> */
[----:B------:R-:W-:Y:S01]  /*8c50*/  FMUL R27, R70, R32 ;  /* 0x00000020461b7220 */ /* 0x000fe20000400000 */
[C---:B------:R-:W-:Y:S01]  /*8c60*/  FFMA R21, R73.reuse, R96, R21 ;  /* 0x0000006049157223 */ /* 0x040fe20000000015 */
[C---:B------:R-:W-:Y:S01]  /*8c70*/  FFMA R22, R73.reuse, R93, R22 ;  /* 0x0000005d49167223 */ /* 0x040fe20000000016 */
[----:B------:R-:W-:Y:S01]  /*8c80*/  F2FP.SATFINITE.E5M2.F32.PACK_AB_MERGE_C R16, R16, R15, R17 ;  /* 0x0000000f1010723e */ /* 0x000fe20004806011 */
[C---:B------:R-:W-:Y:S01]  /*8c90*/  FFMA R23, R73.reuse, R98, R23 ;  /* 0x0000006249177223 */ /* 0x040fe20000000017 */
[C---:B------:R-:W-:Y:S01]  /*8ca0*/  FFMA R24, R73.reuse, R95, R24 ;  /* 0x0000005f49187223 */ /* 0x040fe20000000018 */
[----:B------:R-:W-:Y:S01]  /*8cb0*/  FMUL R32, R70, R37 ;  /* 0x0000002546207220 */ /* 0x000fe20000400000 */
[----:B------:R-:W-:Y:S01]  /*8cc0*/  F2FP.SATFINITE.E5M2.F32.PACK_AB_MERGE_C R21, R22, R21, RZ ;  /* 0x000000151615723e */ /* 0x000fe200048060ff */
[C---:B------:R-:W-:Y:S01]  /*8cd0*/  FMUL R25, R70.reuse, R30 ;  /* 0x0000001e46197220 */ /* 0x040fe20000400000 */
[C---:B------:R-:W-:Y:S01]  /*8ce0*/  FMUL R26, R70.reuse, R31 ;  /* 0x0000001f461a7220 */ /* 0x040fe20000400000 */
[----:B------:R-:W-:Y:S01]  /*8cf0*/  FMUL R31, R70, R36 ;  /* 0x00000024461f7220 */ /* 0x000fe20000400000 */
[----:B------:R-:W-:Y:S01]  /*8d00*/  F2FP.SATFINITE.E5M2.F32.PACK_AB_MERGE_C R17, R20, R19, R21 ;  /* 0x000000131411723e */ /* 0x000fe20004806015 */
        /* <DEDUP_REMOVED lines=8> */
[----:B------:R-:W-:Y:S01]  /*8d90*/  FMUL R35, R70, R40 ;  /* 0x0000002846237220 */ /* 0x000fe20000400000 */
[C---:B------:R-:W-:Y:S01]  /*8da0*/  FFMA R29, R73.reuse, R104, R29 ;  /* 0x00000068491d7223 */ /* 0x040fe2000000001d */
[----:B------:R-:W-:Y:S01]  /*8db0*/  F2FP.SATFINITE.E5M2.F32.PACK_AB_MERGE_C R18, R24, R23, R18 ;  /* 0x000000171812723e */ /* 0x000fe20004806012 */
        /* <DEDUP_REMOVED lines=22> */
[C---:B------:R-:W-:Y:S01]  /*8f20*/  FMUL R41, R70.reuse, R46 ;  /* 0x0000002e46297220 */ /* 0x040fe20000400000 */
[C---:B------:R-:W-:Y:S01]  /*8f30*/  FMUL R42, R70.reuse, R47 ;  /* 0x0000002f462a7220 */ /* 0x040fe20000400000 */
        /* <DEDUP_REMOVED lines=8> */
[C---:B------:R-:W-:Y:S01]  /*8fc0*/  FMUL R47, R70.reuse, R52 ;  /* 0x00000034462f7220 */ /* 0x040fe20000400000 */
[C---:B------:R-:W-:Y:S01]  /*8fd0*/  FFMA R44, R73.reuse, R115, R44 ;  /* 0x00000073492c7223 */ /* 0x040fe2000000002c */
[C---:B------:R-:W-:Y:S01]  /*8fe0*/  FMUL R48, R70.reuse, R53 ;  /* 0x0000003546307220 */ /* 0x040fe20000400000 */
        /* <DEDUP_REMOVED lines=8> */
[C---:B------:R-:W-:Y:S01]  /*9070*/  FFMA R45, R73.reuse, R120, R45 ;  /* 0x00000078492d7223 */ /* 0x040fe2000000002d */
[C---:B------:R-:W-:Y:S01]  /*9080*/  FMUL R59, R70.reuse, R64 ;  /* 0x00000040463b7220 */ /* 0x040fe20000400000 */
[C---:B------:R-:W-:Y:S01]  /*9090*/  FMUL R60, R70.reuse, R65 ;  /* 0x00000041463c7220 */ /* 0x040fe20000400000 */
[C---:B------:R-:W-:Y:S01]  /*90a0*/  FMUL R61, R70.reuse, R66 ;  /* 0x00000042463d7220 */ /* 0x040fe20000400000 */
[----:B------:R-:W-:Y:S01]  /*90b0*/  FMUL R62, R70, R67 ;  /* 0x00000043463e7220 */ /* 0x000fe20000400000 */
[C---:B------:R-:W-:Y:S01]  /*90c0*/  FFMA R46, R73.reuse, R117, R46 ;  /* 0x00000075492e7223 */ /* 0x040fe2000000002e */
[----:B------:R-:W-:Y:S01]  /*90d0*/  F2FP.SATFINITE.E5M2.F32.PACK_AB_MERGE_C R64, R2, R0, R135 ;  /* 0x000000000240723e */ /* 0x000fe20004806087 */
[C---:B------:R-:W-:Y:S01]  /*90e0*/  FFMA R47, R73.reuse, R122, R47 ;  /* 0x0000007a492f7223 */ /* 0x040fe2000000002f */
[----:B------:R-:W-:Y:S01]  /*90f0*/  F2FP.SATFINITE.E5M2.F32.PACK_AB_MERGE_C R65, R4, R3, R5 ;  /* 0x000000030441723e */ /* 0x000fe20004806005 */
[C---:B------:R-:W-:Y:S01]  /*9100*/  FFMA R48, R73.reuse, R119, R48 ;  /* 0x0000007749307223 */ /* 0x040fe20000000030 */
[----:B------:R-:W-:Y:S01]  /*9110*/  F2FP.SATFINITE.E5M2.F32.PACK_AB_MERGE_C R66, R8, R7, R9 ;  /* 0x000000070842723e */ /* 0x000fe20004806009 */
[C---:B------:R-:W-:Y:S01]  /*9120*/  FFMA R49, R73.reuse, R124, R49 ;  /* 0x0000007c49317223 */ /* 0x040fe20000000031 */
[----:B------:R-:W-:Y:S01]  /*9130*/  F2FP.SATFINITE.E5M2.F32.PACK_AB_MERGE_C R67, R12, R11, R13 ;  /* 0x0000000b0c43723e */ /* 0x000fe2000480600d */
[----:B------:R-:W-:Y:S01]  /*9140*/  FMUL R53, R70, R58 ;  /* 0x0000003a46357220 */ /* 0x000fe20000400000 */
[C---:B------:R-:W-:Y:S01]  /*9150*/  FFMA R50, R73.reuse, R121, R50 ;  /* 0x0000007949327223 */ /* 0x040fe20000000032 */
[C---:B------:R-:W-:Y:S01]  /*9160*/  FFMA R51, R73.reuse, R126, R51 ;  /* 0x0000007e49337223 */ /* 0x040fe20000000033 */
[C---:B------:R-:W-:Y:S01]  /*9170*/  FFMA R52, R73.reuse, R123, R52 ;  /* 0x0000007b49347223 */ /* 0x040fe20000000034 */
[----:B------:R1:W-:Y:S01]  /*9180*/  STS.128 [R137+UR44+0xa200], R64 ;  /* 0x00a2004089007988 */ /* 0x0003e20008000c2c */
[C---:B------:R-:W-:Y:S01]  /*9190*/  FFMA R53, R73.reuse, R128, R53 ;  /* 0x0000008049357223 */ /* 0x040fe20000000035 */
[----:B------:R-:W-:Y:S01]  /*91a0*/  F2FP.SATFINITE.E5M2.F32.PACK_AB_MERGE_C R37, R38, R37, RZ ;  /* 0x000000252625723e */ /* 0x000fe200048060ff */
[C---:B------:R-:W-:Y:S01]  /*91b0*/  FFMA R54, R73.reuse, R125, R54 ;  /* 0x0000007d49367223 */ /* 0x040fe20000000036 */
[----:B------:R-:W-:Y:S01]  /*91c0*/  FMUL R58, R70, R63 ;  /* 0x0000003f463a7220 */ /* 0x000fe20000400000 */
[C---:B------:R-:W-:Y:S01]  /*91d0*/  FFMA R55, R73.reuse, R130, R55 ;  /* 0x0000008249377223 */ /* 0x040fe20000000037 */
[C---:B------:R-:W-:Y:S01]  /*91e0*/  FFMA R56, R73.reuse, R127, R56 ;  /* 0x0000007f49387223 */ /* 0x040fe20000000038 */
[C---:B------:R-:W-:Y:S01]  /*91f0*/  FFMA R57, R73.reuse, R132, R57 ;  /* 0x0000008449397223 */ /* 0x040fe20000000039 */
[----:B------:R1:W-:Y:S01]  /*9200*/  STS.128 [R178+0xa010], R16 ;  /* 0x00a01010b2007388 */ /* 0x0003e20000000c00 */
[----:B------:R-:W-:Y:S01]  /*9210*/  F2FP.SATFINITE.E5M2.F32.PACK_AB_MERGE_C R33, R36, R35, R37 ;  /* 0x000000232421723e */ /* 0x000fe20004806025 */
[C---:B------:R-:W-:Y:S01]  /*9220*/  FFMA R58, R73.reuse, R129, R58 ;  /* 0x00000081493a7223 */ /* 0x040fe2000000003a */
[----:B------:R-:W-:Y:S01]  /*9230*/  F2FP.SATFINITE.E5M2.F32.PACK_AB_MERGE_C R34, R42, R41, RZ ;  /* 0x000000292a22723e */ /* 0x000fe200048060ff */
[C---:B------:R-:W-:Y:S01]  /*9240*/  FFMA R59, R73.reuse, R72, R59 ;  /* 0x00000048493b7223 */ /* 0x040fe2000000003b */
[----:B------:R-:W-:Y:S01]  /*9250*/  F2FP.SATFINITE.E5M2.F32.PACK_AB_MERGE_C R35, R46, R45, RZ ;  /* 0x0000002d2e23723e */ /* 0x000fe200048060ff */
        /* <DEDUP_REMOVED lines=25> */
[----:B------:R-:W-:Y:S02]  /*93f0*/  UIADD3 UR4, UP0, UPT, UR62, 0x680, URZ ;  /* 0x000006803e047890 */ /* 0x000fe4000ff1e0ff */
[----:B------:R-:W-:Y:S02]  /*9400*/  UIADD3 UR9, UPT, UPT, UR49, 0x40, URZ ;  /* 0x0000004031097890 */ /* 0x000fe4000fffe0ff */
[----:B------:R-:W-:Y:S02]  /*9410*/  UIADD3 UR8, UPT, UPT, UR44, 0xa200, URZ ;  /* 0x0000a2002c087890 */ /* 0x000fe4000fffe0ff */
[----:B------:R-:W-:Y:S01]  /*9420*/  UIADD3.X UR5, UPT, UPT, URZ, UR63, URZ, UP0, !UPT ;  /* 0x0000003fff057290 */ /* 0x000fe200087fe4ff */
[----:B------:R-:W-:Y:S01]  /*9430*/  UMOV UR10, UR50 ;  /* 0x00000032000a7c82 */ /* 0x000fe20008000000 */
[----:B------:R-:W-:Y:S07]  /*9440*/  UMOV UR11, UR36 ;  /* 0x00000024000b7c82 */ /* 0x000fee0008000000 */
[----:B------:R2:W-:Y:S01]  /*9450*/  UTMASTG.3D [UR8], [UR4] ;  /* 0x00000008040073b5 */ /* 0x0005e20008010000 */
[----:B------:R0:W-:Y:S01]  /*9460*/  UTMACMDFLUSH ;  /* 0x00000000000079b7 */ /* 0x0001e20000000000 */
[----:B--2---:R-:W-:Y:S04]  /*9470*/  DEPBAR.LE SB0, 0x1 ;  /* 0x000080400000791a */ /* 0x004fe80000000000 */
.L_x_133:
[----:B------:R-:W-:Y:S05]  /*9480*/  BSYNC.RECONVERGENT B0 ;  /* 0x0000000000007941 */ /* 0x000fea0003800200 */
.L_x_132:
        /* <DEDUP_REMOVED lines=16> */
.L_x_137:
[----:B------:R-:W-:Y:S05]  /*9590*/  BSYNC B0 ;  /* 0x0000000000007941 */ /* 0x000fea0003800000 */
.L_x_136:
        /* <DEDUP_REMOVED lines=20> */
.L_x_135:
[----:B------:R-:W-:Y:S05]  /*96e0*/  BSYNC B1 ;  /* 0x0000000000017941 */ /* 0x000fea0003800000 */
.L_x_134:
        /* <DEDUP_REMOVED lines=22> */
.L_x_140:
[----:B------:R-:W-:Y:S05]  /*9850*/  BSYNC.RECONVERGENT B6 ;  /* 0x0000000000067941 */ /* 0x000fea0003800200 */
.L_x_139:
        /* <DEDUP_REMOVED lines=276> */
[----:B------:R-:W-:Y:S02]  /*a9a0*/  UIADD3 UR4, UPT, UPT, UR44, 0x8200, URZ ;  /* 0x000082002c047890 */ /* 0x000fe4000fffe0ff */
[----:B------:R-:W-:Y:S01]  /*a9b0*/  UIADD3 UR9, UPT, UPT, UR49, 0x80, URZ ;  /* 0x0000008031097890 */ /* 0x000fe2000fffe0ff */
[----:B------:R-:W-:Y:S01]  /*a9c0*/  UMOV UR10, UR50 ;  /* 0x00000032000a7c82 */ /* 0x000fe20008000000 */
[----:B------:R-:W-:Y:S02]  /*a9d0*/  UMOV UR11, UR36 ;  /* 0x00000024000b7c82 */ /* 0x000fe40008000000 */
        /* <DEDUP_REMOVED lines=8> */
.L_x_142:
[----:B------:R-:W-:Y:S05]  /*aa60*/  BSYNC.RECONVERGENT B0 ;  /* 0x0000000000007941 */ /* 0x000fea0003800200 */
.L_x_141:
        /* <DEDUP_REMOVED lines=16> */
.L_x_146:
[----:B------:R-:W-:Y:S05]  /*ab70*/  BSYNC B0 ;  /* 0x0000000000007941 */ /* 0x000fea0003800000 */
.L_x_145:
        /* <DEDUP_REMOVED lines=20> */
.L_x_144:
[----:B------:R-:W-:Y:S05]  /*acc0*/  BSYNC B1 ;  /* 0x0000000000017941 */ /* 0x000fea0003800000 */
.L_x_143:
[----:B------:R-:W-:Y:S05]  /*acd0*/  VIADD R0, R71, 0xc0 ;  /* 0x000000c047007836 */ /* 0x000fea0000000000 */
        /* <DEDUP_REMOVED lines=20> */
.L_x_148:
[----:B------:R-:W-:Y:S01]  /*ae20*/  ISETP.NE.AND P0, PT, R176, RZ, PT ;  /* 0x000000ffb000720c */ /* 0x000fe20003f05270 */
[----:B------:R-:W-:Y:S05]  /*ae30*/  WARPSYNC.ALL ;  /* 0x0000000000007948 */ /* 0x000fea0003800000 */
[----:B------:R-:W-:Y:S01]  /*ae40*/  R2UR UR4, R71 ;  /* 0x00000000470472ca */ /* 0x000fe200000e0000 */
[----:B------:R-:W-:Y:S01]  /*ae50*/  BSSY.RECONVERGENT B0, `(.L_x_149) ;  /* 0x000011c000007945 */ /* 0x000fe20003800200 */
[----:B------:R-:W-:Y:S02]  /*ae60*/  F2FP.F16.E5M2.UNPACK_B R11, R141 ;  /* 0x0000008dff0b723e */ /* 0x000fe400020004ff */
[----:B------:R-:W-:Y:S02]  /*ae70*/  F2FP.F16.E5M2.UNPACK_B R10, R142 ;  /* 0x0000008eff0a723e */ /* 0x000fe400020004ff */
[----:B------:R-:W-:Y:S01]  /*ae80*/  F2FP.F16.E5M2.UNPACK_B R9, R143 ;  /* 0x0000008fff09723e */ /* 0x000fe200020004ff */
[--C-:B------:R-:W-:Y:S01]  /*ae90*/  HADD2.F32 R74, -RZ, R11.reuse.H0_H0 ;  /* 0x2000000bff4a7230 */ /* 0x100fe20000004100 */
[----:B------:R-:W-:Y:S01]  /*aea0*/  F2FP.F16.E5M2.UNPACK_B R8, R144 ;  /* 0x00000090ff08723e */ /* 0x000fe200020004ff */
[----:B------:R-:W-:Y:S01]  /*aeb0*/  HADD2.F32 R76, -RZ, R11.H1_H1 ;  /* 0x3000000bff4c7230 */ /* 0x000fe20000004100 */
[----:B------:R-:W-:Y:S01]  /*aec0*/  F2FP.F16.E5M2.UNPACK_B R7, R145 ;  /* 0x00000091ff07723e */ /* 0x000fe200020004ff */
[--C-:B------:R-:W-:Y:S01]  /*aed0*/  HADD2.F32 R77, -RZ, R10.reuse.H0_H0 ;  /* 0x2000000aff4d7230 */ /* 0x100fe20000004100 */
[----:B------:R-:W-:Y:S01]  /*aee0*/  F2FP.F16.E5M2.UNPACK_B R6, R146 ;  /* 0x00000092ff06723e */ /* 0x000fe200020004ff */
[----:B------:R-:W-:Y:S01]  /*aef0*/  HADD2.F32 R80, -RZ, R10.H1_H1 ;  /* 0x3000000aff507230 */ /* 0x000fe20000004100 */
[----:B------:R-:W-:Y:S01]  /*af00*/  F2FP.F16.E5M2.UNPACK_B R5, R147 ;  /* 0x00000093ff05723e */ /* 0x000fe200020004ff */
[--C-:B------:R-:W-:Y:S01]  /*af10*/  HADD2.F32 R81, -RZ, R9.reuse.H0_H0 ;  /* 0x20000009ff517230 */ /* 0x100fe20000004100 */
[----:B-1----:R-:W-:Y:S01]  /*af20*/  F2FP.F16.E5M2.UNPACK_B R4, R148 ;  /* 0x00000094ff04723e */ /* 0x002fe200020004ff */
[----:B------:R-:W-:Y:S01]  /*af30*/  HADD2.F32 R83, -RZ, R9.H1_H1 ;  /* 0x30000009ff537230 */ /* 0x000fe20000004100 */
[-C--:B------:R-:W-:Y:S01]  /*af40*/  F2FP.F16.E5M2.UNPACK_B R2, R140.reuse ;  /* 0x0000008cff02723e */ /* 0x080fe200020004ff */
[--C-:B------:R-:W-:Y:S01]  /*af50*/  HADD2.F32 R86, -RZ, R8.reuse.H0_H0 ;  /* 0x20000008ff567230 */ /* 0x100fe20000004100 */
[----:B------:R-:W-:Y:S01]  /*af60*/  F2FP.F16.E5M2.UNPACK_B R140, R140.H1 ;  /* 0x0000008cff8c723e */ /* 0x000fe200030004ff */
[----:B------:R-:W-:Y:S01]  /*af70*/  HADD2.F32 R87, -RZ, R8.H1_H1 ;  /* 0x30000008ff577230 */ /* 0x000fe20000004100 */
[----:B------:R-:W-:Y:S01]  /*af80*/  F2FP.F16.E5M2.UNPACK_B R141, R141.H1 ;  /* 0x0000008dff8d723e */ /* 0x000fe200030004ff */
[--C-:B------:R-:W-:Y:S01]  /*af90*/  HADD2.F32 R90, -RZ, R7.reuse.H0_H0 ;  /* 0x20000007ff5a7230 */ /* 0x100fe20000004100 */
[----:B------:R-:W-:Y:S01]  /*afa0*/  F2FP.F16.E5M2.UNPACK_B R142, R142.H1 ;  /* 0x0000008eff8e723e */ /* 0x000fe200030004ff */
[----:B------:R-:W-:Y:S01]  /*afb0*/  HADD2.F32 R91, -RZ, R7.H1_H1 ;  /* 0x30000007ff5b7230 */ /* 0x000fe20000004100 */
[----:B------:R-:W-:Y:S01]  /*afc0*/  F2FP.F16.E5M2.UNPACK_B R143, R143.H1 ;  /* 0x0000008fff8f723e */ /* 0x000fe200030004ff */
[--C-:B------:R-:W-:Y:S01]  /*afd0*/  HADD2.F32 R94, -RZ, R6.reuse.H0_H0 ;  /* 0x20000006ff5e7230 */ /* 0x100fe20000004100 */
[----:B------:R-:W-:Y:S01]  /*afe0*/  IADD3 R163, PT, PT, R163, 0x130, RZ ;  /* 0x00000130a3a37810 */ /* 0x000fe20007ffe0ff */
[----:B------:R-:W-:Y:S01]  /*aff0*/  HADD2.F32 R95, -RZ, R6.H1_H1 ;  /* 0x30000006ff5f7230 */ /* 0x000fe20000004100 */
[----:B------:R-:W-:Y:S01]  /*b000*/  F2FP.F16.E5M2.UNPACK_B R107, R149 ;  /* 0x00000095ff6b723e */ /* 0x000fe200020004ff */
[--C-:B------:R-:W-:Y:S01]  /*b010*/  HADD2.F32 R98, -RZ, R5.reuse.H0_H0 ;  /* 0x20000005ff627230 */ /* 0x100fe20000004100 */
[----:B------:R-:W-:Y:S01]  /*b020*/  LOP3.LUT R163, R163, 0xfefffff8, RZ, 0xc0, !PT ;  /* 0xfefffff8a3a37812 */ /* 0x000fe200078ec0ff */
[----:B------:R-:W-:Y:S01]  /*b030*/  HADD2.F32 R99, -RZ, R5.H1_H1 ;  /* 0x30000005ff637230 */ /* 0x000fe20000004100 */
[----:B------:R-:W-:Y:S01]  /*b040*/  F2FP.F16.E5M2.UNPACK_B R111, R150 ;  /* 0x00000096ff6f723e */ /* 0x000fe200020004ff */
[--C-:B------:R-:W-:Y:S01]  /*b050*/  HADD2.F32 R102, -RZ, R4.reuse.H0_H0 ;  /* 0x20000004ff667230 */ /* 0x100fe20000004100 */
[----:B------:R-:W-:Y:S01]  /*b060*/  F2FP.F16.E5M2.UNPACK_B R115, R151 ;  /* 0x00000097ff73723e */ /* 0x000fe200020004ff */
[----:B------:R-:W-:Y:S01]  /*b070*/  HADD2.F32 R103, -RZ, R4.H1_H1 ;  /* 0x30000004ff677230 */ /* 0x000fe20000004100 */
[----:B------:R-:W-:Y:S01]  /*b080*/  F2FP.F16.E5M2.UNPACK_B R119, R152 ;  /* 0x00000098ff77723e */ /* 0x000fe200020004ff */
[----:B------:R-:W1:Y:S01]  /*b090*/  LDTM.x64 R4, tmem[UR4+0xc0] ;  /* 0x0000c004000479ee */ /* 0x000e620008340000 */
[--C-:B------:R-:W-:Y:S01]  /*b0a0*/  HADD2.F32 R0, -RZ, R2.reuse.H0_H0 ;  /* 0x20000002ff007230 */ /* 0x100fe20000004100 */
[----:B------:R-:W-:Y:S01]  /*b0b0*/  NOP ;  /* 0x0000000000007918 */ /* 0x000fe20000000000 */
[----:B-1----:R1:W-:Y:S01]  /*b0c0*/  SYNCS.ARRIVE.TRANS64.RED.A1T0 RZ, [R163+URZ], RZ ;  /* 0x000000ffa3ff79a7 */ /* 0x0023e200081004ff */
[----:B------:R-:W-:Y:S01]  /*b0d0*/  HADD2.F32 R2, -RZ, R2.H1_H1 ;  /* 0x30000002ff027230 */ /* 0x000fe20000004100 */
[----:B------:R-:W-:Y:S01]  /*b0e0*/  F2FP.F16.E5M2.UNPACK_B R123, R153 ;  /* 0x00000099ff7b723e */ /* 0x000fe200020004ff */
[----:B------:R-:W-:Y:S01]  /*b0f0*/  HADD2.F32 R78, -RZ, R141.H1_H1 ;  /* 0x3000008dff4e7230 */ /* 0x000fe20000004100 */
[----:B------:R-:W-:Y:S01]  /*b100*/  F2FP.F16.E5M2.UNPACK_B R127, R154 ;  /* 0x0000009aff7f723e */ /* 0x000fe200020004ff */
[--C-:B------:R-:W-:Y:S01]  /*b110*/  HADD2.F32 R106, -RZ, R107.reuse.H0_H0 ;  /* 0x2000006bff6a7230 */ /* 0x100fe20000004100 */
[----:B------:R-:W-:Y:S01]  /*b120*/  F2FP.F16.E5M2.UNPACK_B R130, R155 ;  /* 0x0000009bff82723e */ /* 0x000fe200020004ff */
[----:B------:R-:W-:Y:S01]  /*b130*/  HADD2.F32 R107, -RZ, R107.H1_H1 ;  /* 0x3000006bff6b7230 */ /* 0x000fe20000004100 */
[----:B------:R-:W-:Y:S01]  /*b140*/  F2FP.F16.E5M2.UNPACK_B R144, R144.H1 ;  /* 0x00000090ff90723e */ /* 0x000fe200030004ff */
        /* <DEDUP_REMOVED lines=12> */
[C---:B------:R-:W-:Y:S01]  /*b210*/  FMUL R4, R70.reuse, R4 ;  /* 0x0000000446047220 */ /* 0x040fe20000400000 */
[C---:B------:R-:W-:Y:S01]  /*b220*/  FMUL R5, R70.reuse, R5 ;  /* 0x0000000546057220 */ /* 0x040fe20000400000 */
[--C-:B------:R-:W-:Y:S02]  /*b230*/  HADD2.F32 R3, -RZ, R140.reuse.H0_H0 ;  /* 0x2000008cff037230 */ /* 0x100fe40000004100 */
        /* <DEDUP_REMOVED lines=9> */
[----:B------:R-:W-:Y:S02]  /*b2d0*/  HADD2.F32 R122, -RZ, R123.H0_H0 ;  /* 0x2000007bff7a7230 */ /* 0x000fe40000004100 */
[C---:B------:R-:W-:Y:S01]  /*b2e0*/  FMUL R6, R70.reuse, R6 ;  /* 0x0000000646067220 */ /* 0x040fe20000400000 */
[----:B------:R-:W-:Y:S02]  /*b2f0*/  HADD2.F32 R72, -RZ, R140.H1_H1 ;  /* 0x3000008cff487230 */ /* 0x000fe40000004100 */
[C---:B------:R-:W-:Y:S01]  /*b300*/  FMUL R7, R70.reuse, R7 ;  /* 0x0000000746077220 */ /* 0x040fe20000400000 */
[----:B------:R-:W-:Y:S02]  /*b310*/  HADD2.F32 R75, -RZ, R141.H0_H0 ;  /* 0x2000008dff4b7230 */ /* 0x000fe40000004100 */
[C---:B------:R-:W-:Y:S01]  /*b320*/  FFMA R6, R73.reuse, R3, R6 ;  /* 0x0000000349067223 */ /* 0x040fe20000000006 */
[----:B------:R-:W-:Y:S02]  /*b330*/  HADD2.F32 R123, -RZ, R123.H1_H1 ;  /* 0x3000007bff7b7230 */ /* 0x000fe40000004100 */
[C---:B------:R-:W-:Y:S01]  /*b340*/  FFMA R7, R73.reuse, R72, R7 ;  /* 0x0000004849077223 */ /* 0x040fe20000000007 */
[C---:B------:R-:W-:Y:S01]  /*b350*/  FFMA R8, R73.reuse, R74, R8 ;  /* 0x0000004a49087223 */ /* 0x040fe20000000008 */
[----:B------:R-:W-:Y:S01]  /*b360*/  FFMA R9, R73, R76, R9 ;  /* 0x0000004c49097223 */ /* 0x000fe20000000009 */
[--C-:B------:R-:W-:Y:S02]  /*b370*/  HADD2.F32 R126, -RZ, R127.reuse.H0_H0 ;  /* 0x2000007fff7e7230 */ /* 0x100fe40000004100 */
[C---:B------:R-:W-:Y:S01]  /*b380*/  FMUL R10, R70.reuse, R10 ;  /* 0x0000000a460a7220 */ /* 0x040fe20000400000 */
[----:B------:R-:W-:Y:S01]  /*b390*/  F2FP.SATFINITE.E5M2.F32.PACK_AB_MERGE_C R76, R7, R6, RZ ;  /* 0x00000006074c723e */ /* 0x000fe200048060ff */
[C---:B------:R-:W-:Y:S01]  /*b3a0*/  FMUL R7, R70.reuse, R20 ;  /* 0x0000001446077220 */ /* 0x040fe20000400000 */
[----:B------:R-:W-:Y:S02]  /*b3b0*/  HADD2.F32 R127, -RZ, R127.H1_H1 ;  /* 0x3000007fff7f7230 */ /* 0x000fe40000004100 */
[C---:B------:R-:W-:Y:S01]  /*b3c0*/  FFMA R10, R73.reuse, R75, R10 ;  /* 0x0000004b490a7223 */ /* 0x040fe2000000000a */
[----:B------:R-:W-:Y:S02]  /*b3d0*/  HADD2.F32 R72, -RZ, R130.H0_H0 ;  /* 0x20000082ff487230 */ /* 0x000fe40000004100 */
[C---:B------:R-:W-:Y:S01]  /*b3e0*/  FMUL R11, R70.reuse, R11 ;  /* 0x0000000b460b7220 */ /* 0x040fe20000400000 */
[--C-:B------:R-:W-:Y:S02]  /*b3f0*/  HADD2.F32 R79, -RZ, R142.reuse.H0_H0 ;  /* 0x2000008eff4f7230 */ /* 0x100fe40000004100 */
[C---:B------:R-:W-:Y:S01]  /*b400*/  FMUL R14, R70.reuse, R14 ;  /* 0x0000000e460e7220 */ /* 0x040fe20000400000 */
[----:B------:R-:W-:Y:S02]  /*b410*/  HADD2.F32 R82, -RZ, R142.H1_H1 ;  /* 0x3000008eff527230 */ /* 0x000fe40000004100 */
[C---:B------:R-:W-:Y:S01]  /*b420*/  FFMA R11, R73.reuse, R78, R11 ;  /* 0x0000004e490b7223 */ /* 0x040fe2000000000b */
[C---:B------:R-:W-:Y:S01]  /*b430*/  FFMA R12, R73.reuse, R77, R12 ;  /* 0x0000004d490c7223 */ /* 0x040fe2000000000c */
[C---:B------:R-:W-:Y:S01]  /*b440*/  FFMA R13, R73.reuse, R80, R13 ;  /* 0x00000050490d7223 */ /* 0x040fe2000000000d */
[----:B------:R-:W-:Y:S01]  /*b450*/  FFMA R14, R73, R79, R14 ;  /* 0x0000004f490e7223 */ /* 0x000fe2000000000e */
[----:B------:R-:W-:Y:S01]  /*b460*/  HADD2.F32 R75, -RZ, R130.H1_H1 ;  /* 0x30000082ff4b7230 */ /* 0x000fe20000004100 */
[----:B------:R-:W-:Y:S01]  /*b470*/  F2FP.SATFINITE.E5M2.F32.PACK_AB_MERGE_C R78, R11, R10, RZ ;  /* 0x0000000a0b4e723e */ /* 0x000fe200048060ff */
[C---:B------:R-:W-:Y:S01]  /*b480*/  FMUL R10, R70.reuse, R21 ;  /* 0x00000015460a7220 */ /* 0x040fe20000400000 */
[C---:B------:R-:W-:Y:S01]  /*b490*/  FMUL R21, R70.reuse, R28 ;  /* 0x0000001c46157220 */ /* 0x040fe20000400000 */
        /* <DEDUP_REMOVED lines=8> */
[C---:B------:R-:W-:Y:S01]  /*b520*/  FMUL R18, R70.reuse, R25 ;  /* 0x0000001946127220 */ /* 0x040fe20000400000 */
[----:B------:R-:W-:Y:S01]  /*b530*/  F2FP.SATFINITE.E5M2.F32.PACK_AB_MERGE_C R14, R15, R14, RZ ;  /* 0x0000000e0f0e723e */ /* 0x000fe200048060ff */
        /* <DEDUP_REMOVED lines=8> */
[C---:B------:R-:W-:Y:S01]  /*b5c0*/  FFMA R11, R73.reuse, R88, R11 ;  /* 0x00000058490b7223 */ /* 0x040fe2000000000b */
[----:B------:R-:W-:Y:S01]  /*b5d0*/  FMUL R22, R70, R29 ;  /* 0x0000001d46167220 */ /* 0x000fe20000400000 */
        /* <DEDUP_REMOVED lines=13> */
[----:B------:R-:W-:Y:S01]  /*b6b0*/  FMUL R20, R70, R27 ;  /* 0x0000001b46147220 */ /* 0x000fe20000400000 */
[--C-:B------:R-:W-:Y:S01]  /*b6c0*/  HADD2.F32 R96, -RZ, R146.reuse.H0_H0 ;  /* 0x20000092ff607230 */ /* 0x100fe20000004100 */
[----:B------:R-:W-:Y:S01]  /*b6d0*/  F2FP.SATFINITE.E5M2.F32.PACK_AB_MERGE_C R16, R10, R7, R16 ;  /* 0x000000070a10723e */ /* 0x000fe20004806010 */
[----:B------:R-:W-:Y:S02]  /*b6e0*/  HADD2.F32 R97, -RZ, R146.H1_H1 ;  /* 0x30000092ff617230 */ /* 0x000fe40000004100 */
        /* <DEDUP_REMOVED lines=28> */
[----:B------:R-:W-:Y:S01]  /*b8b0*/  F2FP.F16.E5M2.UNPACK_B R151, R151.H1 ;  /* 0x00000097ff97723e */ /* 0x000fe200030004ff */
[----:B------:R-:W-:Y:S01]  /*b8c0*/  FMUL R38, R70, R45 ;  /* 0x0000002d46267220 */ /* 0x000fe20000400000 */
[----:B------:R-:W-:Y:S01]  /*b8d0*/  F2FP.SATFINITE.E5M2.F32.PACK_AB_MERGE_C R19, R28, R27, RZ ;  /* 0x0000001b1c13723e */ /* 0x000fe200048060ff */
[----:B------:R-:W-:Y:S01]  /*b8e0*/  FFMA R31, R73, R104, R31 ;  /* 0x00000068491f7223 */ /* 0x000fe2000000001f */
[C---:B------:R-:W-:Y:S01]  /*b8f0*/  FMUL R45, R70.reuse, R52 ;  /* 0x00000034462d7220 */ /* 0x040fe20000400000 */
[C---:B------:R-:W-:Y:S01]  /*b900*/  FMUL R52, R70.reuse, R59 ;  /* 0x0000003b46347220 */ /* 0x040fe20000400000 */
[----:B------:R-:W-:Y:S01]  /*b910*/  F2FP.F16.E5M2.UNPACK_B R152, R152.H1 ;  /* 0x00000098ff98723e */ /* 0x000fe200030004ff */
[C---:B------:R-:W-:Y:S01]  /*b920*/  FMUL R59, R70.reuse, R66 ;  /* 0x00000042463b7220 */ /* 0x040fe20000400000 */
[----:B------:R-:W-:Y:S01]  /*b930*/  F2FP.SATFINITE.E5M2.F32.PACK_AB_MERGE_C R66, R13, R12, R14 ;  /* 0x0000000c0d42723e */ /* 0x000fe2000480600e */
        /* <DEDUP_REMOVED lines=11> */
[C---:B------:R-:W-:Y:S01]  /*b9f0*/  FFMA R35, R73.reuse, R108, R35 ;  /* 0x0000006c49237223 */ /* 0x040fe20000000023 */
[C---:B------:R-:W-:Y:S01]  /*ba00*/  FMUL R36, R70.reuse, R43 ;  /* 0x0000002b46247220 */ /* 0x040fe20000400000 */
[--C-:B------:R-:W-:Y:S02]  /*ba10*/  HADD2.F32 R112, -RZ, R150.reuse.H0_H0 ;  /* 0x20000096ff707230 */ /* 0x100fe40000004100 */
[C---:B------:R-:W-:Y:S01]  /*ba20*/  FMUL R39, R70.reuse, R46 ;  /* 0x0000002e46277220 */ /* 0x040fe20000400000 */
        /* <DEDUP_REMOVED lines=13> */
[C---:B------:R-:W-:Y:S01]  /*bb00*/  FMUL R46, R70.reuse, R53 ;  /* 0x00000035462e7220 */ /* 0x040fe20000400000 */
[--C-:B------:R-:W-:Y:S02]  /*bb10*/  HADD2.F32 R120, -RZ, R152.reuse.H0_H0 ;  /* 0x20000098ff787230 */ /* 0x100fe40000004100 */
[C---:B------:R-:W-:Y:S01]  /*bb20*/  FMUL R50, R70.reuse, R57 ;  /* 0x0000003946327220 */ /* 0x040fe20000400000 */
[C---:B------:R-:W-:Y:S01]  /*bb30*/  FMUL R51, R70.reuse, R58 ;  /* 0x0000003a46337220 */ /* 0x040fe20000400000 */
[C---:B------:R-:W-:Y:S01]  /*bb40*/  FMUL R53, R70.reuse, R60 ;  /* 0x0000003c46357220 */ /* 0x040fe20000400000 */
[C---:B------:R-:W-:Y:S01]  /*bb50*/  FFMA R43, R73.reuse, R116, R43 ;  /* 0x00000074492b7223 */ /* 0x040fe2000000002b */
[----:B------:R-:W-:Y:S02]  /*bb60*/  HADD2.F32 R121, -RZ, R152.H1_H1 ;  /* 0x30000098ff797230 */ /* 0x000fe40000004100 */
[C---:B------:R-:W-:Y:S01]  /*bb70*/  FMUL R47, R70.reuse, R54 ;  /* 0x00000036462f7220 */ /* 0x040fe20000400000 */
[C---:B------:R-:W-:Y:S01]  /*bb80*/  FMUL R57, R70.reuse, R64 ;  /* 0x0000004046397220 */ /* 0x040fe20000400000 */
[C---:B------:R-:W-:Y:S01]  /*bb90*/  FMUL R58, R70.reuse, R65 ;  /* 0x00000041463a7220 */ /* 0x040fe20000400000 */
[C---:B------:R-:W-:Y:S01]  /*bba0*/  FMUL R60, R70.reuse, R67 ;  /* 0x00000043463c7220 */ /* 0x040fe20000400000 */
[----:B------:R-:W-:Y:S01]  /*bbb0*/  FFMA R44, R73, R117, R44 ;  /* 0x00000075492c7223 */ /* 0x000fe2000000002c */
[C---:B------:R-:W-:Y:S01]  /*bbc0*/  FMUL R48, R70.reuse, R55 ;  /* 0x0000003746307220 */ /* 0x040fe20000400000 */
[----:B------:R-:W-:Y:S01]  /*bbd0*/  F2FP.SATFINITE.E5M2.F32.PACK_AB_MERGE_C R64, R5, R4, R76 ;  /* 0x000000040540723e */ /* 0x000fe2000480604c */
[----:B------:R-:W-:Y:S01]  /*bbe0*/  FFMA R45, R73, R118, R45 ;  /* 0x00000076492d7223 */ /* 0x000fe2000000002d */
[----:B------:R-:W-:Y:S01]  /*bbf0*/  F2FP.SATFINITE.E5M2.F32.PACK_AB_MERGE_C R65, R9, R8, R78 ;  /* 0x000000080941723e */ /* 0x000fe2000480604e */
[----:B------:R-:W-:Y:S01]  /*bc00*/  FMUL R49, R70, R56 ;  /* 0x0000003846317220 */ /* 0x000fe20000400000 */
[----:B------:R-:W-:Y:S01]  /*bc10*/  F2FP.SATFINITE.E5M2.F32.PACK_AB_MERGE_C R67, R2, R0, R3 ;  /* 0x000000000243723e */ /* 0x000fe20004806003 */
[C---:B------:R-:W-:Y:S01]  /*bc20*/  FFMA R46, R73.reuse, R119, R46 ;  /* 0x00000077492e7223 */ /* 0x040fe2000000002e */
[----:B------:R-:W-:Y:S01]  /*bc30*/  F2FP.F16.E5M2.UNPACK_B R154, R154.H1 ;  /* 0x0000009aff9a723e */ /* 0x000fe200030004ff */
[--C-:B------:R-:W-:Y:S02]  /*bc40*/  HADD2.F32 R124, -RZ, R153.reuse.H0_H0 ;  /* 0x20000099ff7c7230 */ /* 0x100fe40000004100 */
[C---:B------:R-:W-:Y:S01]  /*bc50*/  FFMA R47, R73.reuse, R120, R47 ;  /* 0x00000078492f7223 */ /* 0x040fe2000000002f */
[----:B------:R1:W-:Y:S01]  /*bc60*/  STS.128 [R137+UR44+0xa200], R64 ;  /* 0x00a2004089007988 */ /* 0x0003e20008000c2c */
[----:B------:R-:W-:Y:S02]  /*bc70*/  HADD2.F32 R125, -RZ, R153.H1_H1 ;  /* 0x30000099ff7d7230 */ /* 0x000fe40000004100 */
[C---:B------:R-:W-:Y:S01]  /*bc80*/  FFMA R48, R73.reuse, R121, R48 ;  /* 0x0000007949307223 */ /* 0x040fe20000000030 */
[C---:B------:R-:W-:Y:S01]  /*bc90*/  FFMA R49, R73.reuse, R122, R49 ;  /* 0x0000007a49317223 */ /* 0x040fe20000000031 */
[----:B------:R-:W-:Y:S01]  /*bca0*/  F2FP.F16.E5M2.UNPACK_B R155, R155.H1 ;  /* 0x0000009bff9b723e */ /* 0x000fe200030004ff */
[C---:B------:R-:W-:Y:S01]  /*bcb0*/  FFMA R50, R73.reuse, R123, R50 ;  /* 0x0000007b49327223 */ /* 0x040fe20000000032 */
[----:B------:R-:W-:Y:S01]  /*bcc0*/  FMUL R54, R70, R61 ;  /* 0x0000003d46367220 */ /* 0x000fe20000400000 */
[--C-:B------:R-:W-:Y:S01]  /*bcd0*/  HADD2.F32 R128, -RZ, R154.reuse.H0_H0 ;  /* 0x2000009aff807230 */ /* 0x100fe20000004100 */
[----:B------:R1:W-:Y:S01]  /*bce0*/  STS.128 [R178+0xa010], R16 ;  /* 0x00a01010b2007388 */ /* 0x0003e20000000c00 */
[----:B------:R-:W-:Y:S01]  /*bcf0*/  F2FP.SATFINITE.E5M2.F32.PACK_AB_MERGE_C R35, R36, R35, RZ ;  /* 0x000000232423723e */ /* 0x000fe200048060ff */
[C---:B------:R-:W-:Y:S01]  /*bd00*/  FFMA R51, R73.reuse, R124, R51 ;  /* 0x0000007c49337223 */ /* 0x040fe20000000033 */
[----:B------:R-:W-:Y:S01]  /*bd10*/  F2FP.SATFINITE.E5M2.F32.PACK_AB_MERGE_C R39, R40, R39, RZ ;  /* 0x000000272827723e */ /* 0x000fe200048060ff */
[----:B------:R-:W-:Y:S02]  /*bd20*/  HADD2.F32 R129, -RZ, R154.H1_H1 ;  /* 0x3000009aff817230 */ /* 0x000fe40000004100 */
[C---:B------:R-:W-:Y:S01]  /*bd30*/  FMUL R55, R70.reuse, R62 ;  /* 0x0000003e46377220 */ /* 0x040fe20000400000 */
[C---:B------:R-:W-:Y:S01]  /*bd40*/  FFMA R52, R73.reuse, R125, R52 ;  /* 0x0000007d49347223 */ /* 0x040fe20000000034 */
[----:B------:R-:W-:Y:S01]  /*bd50*/  FMUL R56, R70, R63 ;  /* 0x0000003f46387220 */ /* 0x000fe20000400000 */
[C---:B------:R-:W-:Y:S01]  /*bd60*/  FFMA R53, R73.reuse, R126, R53 ;  /* 0x0000007e49357223 */ /* 0x040fe20000000035 */
[C---:B------:R-:W-:Y:S01]  /*bd70*/  FFMA R54, R73.reuse, R127, R54 ;  /* 0x0000007f49367223 */ /* 0x040fe20000000036 */
[--C-:B------:R-:W-:Y:S02]  /*bd80*/  HADD2.F32 R74, -RZ, R155.reuse.H0_H0 ;  /* 0x2000009bff4a7230 */ /* 0x100fe40000004100 */
[C---:B------:R-:W-:Y:S01]  /*bd90*/  FFMA R55, R73.reuse, R128, R55 ;  /* 0x0000008049377223 */ /* 0x040fe20000000037 */
[----:B------:R-:W-:Y:S02]  /*bda0*/  HADD2.F32 R131, -RZ, R155.H1_H1 ;  /* 0x3000009bff837230 */ /* 0x000fe40000004100 */
[C---:B------:R-:W-:Y:S01]  /*bdb0*/  FFMA R56, R73.reuse, R129, R56 ;  /* 0x0000008149387223 */ /* 0x040fe20000000038 */
[----:B------:R-:W-:Y:S01]  /*bdc0*/  F2FP.SATFINITE.E5M2.F32.PACK_AB_MERGE_C R43, R44, R43, RZ ;  /* 0x0000002b2c2b723e */ /* 0x000fe200048060ff */
[C---:B------:R-:W-:Y:S01]  /*bdd0*/  FFMA R57, R73.reuse, R72, R57 ;  /* 0x0000004849397223 */ /* 0x040fe20000000039 */
[C---:B------:R-:W-:Y:S01]  /*bde0*/  FFMA R58, R73.reuse, R75, R58 ;  /* 0x0000004b493a7223 */ /* 0x040fe2000000003a */
[C---:B------:R-:W-:Y:S01]  /*bdf0*/  FFMA R59, R73.reuse, R74, R59 ;  /* 0x0000004a493b7223 */ /* 0x040fe2000000003b */
[----:B------:R-:W-:Y:S01]  /*be00*/  F2FP.SATFINITE.E5M2.F32.PACK_AB_MERGE_C R33, R34, R33, R35 ;  /* 0x000000212221723e */ /* 0x000fe20004806023 */
[----:B------:R-:W-:Y:S01]  /*be10*/  FFMA R60, R73, R131, R60 ;  /* 0x00000083493c7223 */ /* 0x000fe2000000003c */
[----:B------:R-:W-:Y:S02]  /*be20*/  F2FP.SATFINITE.E5M2.F32.PACK_AB_MERGE_C R32, R30, R29, R32 ;  /* 0x0000001d1e20723e */ /* 0x000fe40004806020 */
        /* <DEDUP_REMOVED lines=11> */
[----:B------:R-:W-:Y:S03]  /*bee0*/  IADD3 R68, PT, PT, R68, 0x1, RZ ;  /* 0x0000000144447810 */ /* 0x000fe60007ffe0ff */
        /* <DEDUP_REMOVED lines=18> */
.L_x_150:
[----:B------:R-:W-:Y:S05]  /*c010*/  BSYNC.RECONVERGENT B0 ;  /* 0x0000000000007941 */ /* 0x000fea0003800200 */
.L_x_149:
[----:B------:R-:W-:Y:S01]  /*c020*/  R2UR UR5, R160 ;  /* 0x00000000a00572ca */ /* 0x000fe200000e0000 */
[----:B------:R-:W-:Y:S01]  /*c030*/  BAR.SYNC.DEFER_BLOCKING 0x1, 0x80 ;  /* 0x0042000000007b1d */ /* 0x000fe20000010000 */
[----:B------:R-:W-:Y:S01]  /*c040*/  R2UR UR4, R161 ;  /* 0x00000000a10472ca */ /* 0x000fe200000e0000 */
[----:B------:R-:W-:Y:S01]  /*c050*/  UISETP.NE.AND UP0, UPT, UR46, URZ, UPT ;  /* 0x000000ff2e00728c */ /* 0x000fe2000bf05270 */
[----:B------:R-:W-:Y:S02]  /*c060*/  ISETP.NE.AND P0, PT, R164, 0x2, PT ;  /* 0x00000002a400780c */ /* 0x000fe40003f05270 */
[----:B------:R-:W-:Y:S02]  /*c070*/  ISETP.NE.AND P1, PT, R68, 0x2, PT ;  /* 0x000000024400780c */ /* 0x000fe40003f25270 */
[----:B------:R-:W-:Y:S02]  /*c080*/  SEL R0, RZ, 0x1, P0 ;  /* 0x00000001ff007807 */ /* 0x000fe40000000000 */
[----:B------:R-:W-:Y:S02]  /*c090*/  SEL R3, RZ, 0x1, P1 ;  /* 0x00000001ff037807 */ /* 0x000fe40000800000 */
[----:B------:R-:W-:Y:S01]  /*c0a0*/  LOP3.LUT R169, R169, R0, RZ, 0x3c, !PT ;  /* 0x00000000a9a97212 */ /* 0x000fe200078e3cff */
[----:B------:R-:W-:Y:S01]  /*c0b0*/  UIADD3 UR20, UPT, UPT, UR37, UR5, URZ ;  /* 0x0000000525147290 */ /* 0x000fe2000fffe0ff */
[----:B------:R-:W-:Y:S01]  /*c0c0*/  LOP3.LUT R170, R170, R3, RZ, 0x3c, !PT ;  /* 0x00000003aaaa7212 */ /* 0x000fe200078e3cff */
[----:B------:R-:W-:Y:S01]  /*c0d0*/  UIADD3 UR16, UPT, UPT, UR38, UR4, URZ ;  /* 0x0000000426107290 */ /* 0x000fe2000fffe0ff */
[----:B------:R-:W-:Y:S02]  /*c0e0*/  SEL R164, R164, RZ, P0 ;  /* 0x000000ffa4a47207 */ /* 0x000fe40000000000 */
[----:B------:R-:W-:Y:S01]  /*c0f0*/  SEL R68, R68, RZ, P1 ;  /* 0x000000ff44447207 */ /* 0x000fe20000800000 */
[----:B------:R-:W-:Y:S01]  /*c100*/  UMOV UR36, UR59 ;  /* 0x0000003b00247c82 */ /* 0x000fe20008000000 */
[----:B------:R-:W-:Y:S07]  /*c110*/  BRA.U UP0, `(.L_x_151) ;  /* 0xffffff9900787547 */ /* 0x000fee000b83ffff */
[----:B------:R-:W-:Y:S05]  /*c120*/  EXIT ;  /* 0x000000000000794d */ /* 0x000fea0003800000 */
.L_x_25:
[----:B--2---:R2:W3:Y:S02]  /*c130*/  SYNCS.PHASECHK.TRANS64.TRYWAIT P0, [R3+URZ+0x150], R2 ;  /* 0x00015002030075a7 */ /* 0x0044e400080011ff */
[----:B---3--:R-:W-:Y:S05]  /*c140*/  @!P0 NANOSLEEP.SYNCS 0x989680 ;  /* 0x009896800000895d */ /* 0x008fea0003900000 */
[----:B------:R-:W3:Y:S02]  /*c150*/  @!P0 SYNCS.PHASECHK.TRANS64 P0, [R3+URZ+0x150], R2 ;  /* 0x00015002030085a7 */ /* 0x000ee400080010ff */
[----:B---3--:R-:W-:Y:S05]  /*c160*/  @!P0 BRA `(.L_x_25) ;  /* 0xfffffffc00f08947 */ /* 0x008fea000383ffff */
[----:B------:R-:W-:Y:S05]  /*c170*/  BRA `(.L_x_152) ;  /* 0xffffff5800647947 */ /* 0x000fea000383ffff */
.L_x_28:
[----:B-1----:R-:W-:-:S07]  /*c180*/  MOV R0, UR33 ;  /* 0x0000002100007c02 */ /* 0x002fce0008000f00 */
.L_x_153:
[----:B-1----:R1:W2:Y:S02]  /*c190*/  SYNCS.PHASECHK.TRANS64.TRYWAIT P0, [R0+URZ+0x58], R3 ;  /* 0x00005803000075a7 */ /* 0x0022a400080011ff */
[----:B--2---:R-:W-:Y:S05]  /*c1a0*/  @!P0 NANOSLEEP.SYNCS 0x989680 ;  /* 0x009896800000895d */ /* 0x004fea0003900000 */
[----:B------:R-:W2:Y:S02]  /*c1b0*/  @!P0 SYNCS.PHASECHK.TRANS64 P0, [R0+URZ+0x58], R3 ;  /* 0x00005803000085a7 */ /* 0x000ea400080010ff */
[----:B--2---:R-:W-:Y:S05]  /*c1c0*/  @!P0 BRA `(.L_x_153) ;  /* 0xfffffffc00f08947 */ /* 0x004fea000383ffff */
[----:B------:R-:W-:Y:S05]  /*c1d0*/  BRA `(.L_x_27) ;  /* 0xffffff5800bc7947 */ /* 0x000fea000383ffff */
.L_x_35:
[----:B-1----:R-:W-:-:S07]  /*c1e0*/  MOV R0, UR17 ;  /* 0x0000001100007c02 */ /* 0x002fce0008000f00 */
.L_x_154:
[----:B-1----:R1:W2:Y:S02]  /*c1f0*/  SYNCS.PHASECHK.TRANS64.TRYWAIT P0, [R0+URZ+0x58], R3 ;  /* 0x00005803000075a7 */ /* 0x0022a400080011ff */
[----:B--2---:R-:W-:Y:S05]  /*c200*/  @!P0 NANOSLEEP.SYNCS 0x989680 ;  /* 0x009896800000895d */ /* 0x004fea0003900000 */
[----:B------:R-:W2:Y:S02]  /*c210*/  @!P0 SYNCS.PHASECHK.TRANS64 P0, [R0+URZ+0x58], R3 ;  /* 0x00005803000085a7 */ /* 0x000ea400080010ff */
[----:B--2---:R-:W-:Y:S05]  /*c220*/  @!P0 BRA `(.L_x_154) ;  /* 0xfffffffc00f08947 */ /* 0x004fea000383ffff */
[----:B------:R-:W-:Y:S05]  /*c230*/  BRA `(.L_x_34) ;  /* 0xffffff5c007c7947 */ /* 0x000fea000383ffff */
.L_x_40:
[----:B-1----:R1:W2:Y:S02]  /*c240*/  SYNCS.PHASECHK.TRANS64.TRYWAIT P0, [R3+URZ+0x100], R0 ;  /* 0x00010000030075a7 */ /* 0x0022a400080011ff */
[----:B--2---:R-:W-:Y:S05]  /*c250*/  @!P0 NANOSLEEP.SYNCS 0x989680 ;  /* 0x009896800000895d */ /* 0x004fea0003900000 */
[----:B------:R-:W2:Y:S02]  /*c260*/  @!P0 SYNCS.PHASECHK.TRANS64 P0, [R3+URZ+0x100], R0 ;  /* 0x00010000030085a7 */ /* 0x000ea400080010ff */
[----:B--2---:R-:W-:Y:S05]  /*c270*/  @!P0 BRA `(.L_x_40) ;  /* 0xfffffffc00f08947 */ /* 0x004fea000383ffff */
[----:B------:R-:W-:Y:S05]  /*c280*/  BRA `(.L_x_155) ;  /* 0xffffff6000247947 */ /* 0x000fea000383ffff */
.L_x_44:
[----:B-1----:R-:W-:-:S07]  /*c290*/  MOV R0, UR4 ;  /* 0x0000000400007c02 */ /* 0x002fce0008000f00 */
.L_x_156:
[----:B-1----:R1:W2:Y:S02]  /*c2a0*/  SYNCS.PHASECHK.TRANS64.TRYWAIT P0, [R0+URZ], R3 ;  /* 0x00000003000075a7 */ /* 0x0022a400080011ff */
[----:B--2---:R-:W-:Y:S05]  /*c2b0*/  @!P0 NANOSLEEP.SYNCS 0x989680 ;  /* 0x009896800000895d */ /* 0x004fea0003900000 */
[----:B------:R-:W2:Y:S02]  /*c2c0*/  @!P0 SYNCS.PHASECHK.TRANS64 P0, [R0+URZ], R3 ;  /* 0x00000003000085a7 */ /* 0x000ea400080010ff */
[----:B--2---:R-:W-:Y:S05]  /*c2d0*/  @!P0 BRA `(.L_x_156) ;  /* 0xfffffffc00f08947 */ /* 0x004fea000383ffff */
[----:B------:R-:W-:Y:S05]  /*c2e0*/  BRA `(.L_x_157) ;  /* 0xffffff6400d07947 */ /* 0x000fea000383ffff */
.L_x_45:
[----:B------:R-:W-:-:S07]  /*c2f0*/  MOV R0, UR5 ;  /* 0x0000000500007c02 */ /* 0x000fce0008000f00 */
.L_x_158:
[----:B-1----:R1:W2:Y:S02]  /*c300*/  SYNCS.PHASECHK.TRANS64.TRYWAIT P0, [R0+URZ], R3 ;  /* 0x00000003000075a7 */ /* 0x0022a400080011ff */
[----:B--2---:R-:W-:Y:S05]  /*c310*/  @!P0 NANOSLEEP.SYNCS 0x989680 ;  /* 0x009896800000895d */ /* 0x004fea0003900000 */
[----:B------:R-:W2:Y:S02]  /*c320*/  @!P0 SYNCS.PHASECHK.TRANS64 P0, [R0+URZ], R3 ;  /* 0x00000003000085a7 */ /* 0x000ea400080010ff */
[----:B--2---:R-:W-:Y:S05]  /*c330*/  @!P0 BRA `(.L_x_158) ;  /* 0xfffffffc00f08947 */ /* 0x004fea000383ffff */
[----:B------:R-:W-:Y:S05]  /*c340*/  BRA `(.L_x_159) ;  /* 0xffffff6400dc7947 */ /* 0x000fea000383ffff */
.L_x_46:
[----:B------:R-:W-:-:S07]  /*c350*/  MOV R0, UR5 ;  /* 0x0000000500007c02 */ /* 0x000fce0008000f00 */
.L_x_160:
[----:B-1----:R1:W2:Y:S02]  /*c360*/  SYNCS.PHASECHK.TRANS64.TRYWAIT P0, [R0+URZ], R3 ;  /* 0x00000003000075a7 */ /* 0x0022a400080011ff */
[----:B--2---:R-:W-:Y:S05]  /*c370*/  @!P0 NANOSLEEP.SYNCS 0x989680 ;  /* 0x009896800000895d */ /* 0x004fea0003900000 */
[----:B------:R-:W2:Y:S02]  /*c380*/  @!P0 SYNCS.PHASECHK.TRANS64 P0, [R0+URZ], R3 ;  /* 0x00000003000085a7 */ /* 0x000ea400080010ff */
[----:B--2---:R-:W-:Y:S05]  /*c390*/  @!P0 BRA `(.L_x_160) ;  /* 0xfffffffc00f08947 */ /* 0x004fea000383ffff */
[----:B------:R-:W-:Y:S05]  /*c3a0*/  BRA `(.L_x_161) ;  /* 0xffffff6400e87947 */ /* 0x000fea000383ffff */
.L_x_47:
[----:B------:R-:W-:-:S07]  /*c3b0*/  MOV R0, UR5 ;  /* 0x0000000500007c02 */ /* 0x000fce0008000f00 */
.L_x_162:
[----:B-1----:R1:W2:Y:S02]  /*c3c0*/  SYNCS.PHASECHK.TRANS64.TRYWAIT P0, [R0+URZ], R3 ;  /* 0x00000003000075a7 */ /* 0x0022a400080011ff */
[----:B--2---:R-:W-:Y:S05]  /*c3d0*/  @!P0 NANOSLEEP.SYNCS 0x989680 ;  /* 0x009896800000895d */ /* 0x004fea0003900000 */
[----:B------:R-:W2:Y:S02]  /*c3e0*/  @!P0 SYNCS.PHASECHK.TRANS64 P0, [R0+URZ], R3 ;  /* 0x00000003000085a7 */ /* 0x000ea400080010ff */
[----:B--2---:R-:W-:Y:S05]  /*c3f0*/  @!P0 BRA `(.L_x_162) ;  /* 0xfffffffc00f08947 */ /* 0x004fea000383ffff */
[----:B------:R-:W-:Y:S05]  /*c400*/  BRA `(.L_x_163) ;  /* 0xffffff6400f47947 */ /* 0x000fea000383ffff */
.L_x_48:
[----:B------:R-:W-:-:S07]  /*c410*/  MOV R0, UR5 ;  /* 0x0000000500007c02 */ /* 0x000fce0008000f00 */
.L_x_164:
[----:B-1----:R1:W2:Y:S02]  /*c420*/  SYNCS.PHASECHK.TRANS64.TRYWAIT P0, [R0+URZ], R3 ;  /* 0x00000003000075a7 */ /* 0x0022a400080011ff */
[----:B--2---:R-:W-:Y:S05]  /*c430*/  @!P0 NANOSLEEP.SYNCS 0x989680 ;  /* 0x009896800000895d */ /* 0x004fea0003900000 */
[----:B------:R-:W2:Y:S02]  /*c440*/  @!P0 SYNCS.PHASECHK.TRANS64 P0, [R0+URZ], R3 ;  /* 0x00000003000085a7 */ /* 0x000ea400080010ff */
[----:B--2---:R-:W-:Y:S05]  /*c450*/  @!P0 BRA `(.L_x_164) ;  /* 0xfffffffc00f08947 */ /* 0x004fea000383ffff */
[----:B------:R-:W-:Y:S05]  /*c460*/  BRA `(.L_x_165) ;  /* 0xffffff6800007947 */ /* 0x000fea000383ffff */
.L_x_49:
[----:B------:R-:W-:-:S07]  /*c470*/  MOV R0, UR5 ;  /* 0x0000000500007c02 */ /* 0x000fce0008000f00 */
.L_x_166:
[----:B-1----:R1:W2:Y:S02]  /*c480*/  SYNCS.PHASECHK.TRANS64.TRYWAIT P0, [R0+URZ], R3 ;  /* 0x00000003000075a7 */ /* 0x0022a400080011ff */
[----:B--2---:R-:W-:Y:S05]  /*c490*/  @!P0 NANOSLEEP.SYNCS 0x989680 ;  /* 0x009896800000895d */ /* 0x004fea0003900000 */
[----:B------:R-:W2:Y:S02]  /*c4a0*/  @!P0 SYNCS.PHASECHK.TRANS64 P0, [R0+URZ], R3 ;  /* 0x00000003000085a7 */ /* 0x000ea400080010ff */
[----:B--2---:R-:W-:Y:S05]  /*c4b0*/  @!P0 BRA `(.L_x_166) ;  /* 0xfffffffc00f08947 */ /* 0x004fea000383ffff */
[----:B------:R-:W-:Y:S05]  /*c4c0*/  BRA `(.L_x_167) ;  /* 0xffffff68000c7947 */ /* 0x000fea000383ffff */
.L_x_50:
[----:B------:R-:W-:-:S07]  /*c4d0*/  MOV R0, UR5 ;  /* 0x0000000500007c02 */ /* 0x000fce0008000f00 */
.L_x_168:
[----:B-1----:R1:W2:Y:S02]  /*c4e0*/  SYNCS.PHASECHK.TRANS64.TRYWAIT P0, [R0+URZ], R3 ;  /* 0x00000003000075a7 */ /* 0x0022a400080011ff */
[----:B--2---:R-:W-:Y:S05]  /*c4f0*/  @!P0 NANOSLEEP.SYNCS 0x989680 ;  /* 0x009896800000895d */ /* 0x004fea0003900000 */
[----:B------:R-:W2:Y:S02]  /*c500*/  @!P0 SYNCS.PHASECHK.TRANS64 P0, [R0+URZ], R3 ;  /* 0x00000003000085a7 */ /* 0x000ea400080010ff */
[----:B--2---:R-:W-:Y:S05]  /*c510*/  @!P0 BRA `(.L_x_168) ;  /* 0xfffffffc00f08947 */ /* 0x004fea000383ffff */
[----:B------:R-:W-:Y:S05]  /*c520*/  BRA `(.L_x_169) ;  /* 0xffffff6800187947 */ /* 0x000fea000383ffff */
.L_x_51:
[----:B------:R-:W-:-:S07]  /*c530*/  MOV R0, UR5 ;  /* 0x0000000500007c02 */ /* 0x000fce0008000f00 */
.L_x_170:
[----:B-1----:R1:W2:Y:S02]  /*c540*/  SYNCS.PHASECHK.TRANS64.TRYWAIT P0, [R0+URZ], R3 ;  /* 0x00000003000075a7 */ /* 0x0022a400080011ff */
[----:B--2---:R-:W-:Y:S05]  /*c550*/  @!P0 NANOSLEEP.SYNCS 0x989680 ;  /* 0x009896800000895d */ /* 0x004fea0003900000 */
[----:B------:R-:W2:Y:S02]  /*c560*/  @!P0 SYNCS.PHASECHK.TRANS64 P0, [R0+URZ], R3 ;  /* 0x00000003000085a7 */ /* 0x000ea400080010ff */
[----:B--2---:R-:W-:Y:S05]  /*c570*/  @!P0 BRA `(.L_x_170) ;  /* 0xfffffffc00f08947 */ /* 0x004fea000383ffff */
[----:B------:R-:W-:Y:S05]  /*c580*/  BRA `(.L_x_171) ;  /* 0xffffff6800247947 */ /* 0x000fea000383ffff */
.L_x_52:
[----:B------:R-:W-:-:S07]  /*c590*/  MOV R0, UR5 ;  /* 0x0000000500007c02 */ /* 0x000fce0008000f00 */
.L_x_172:
[----:B-1----:R1:W2:Y:S02]  /*c5a0*/  SYNCS.PHASECHK.TRANS64.TRYWAIT P0, [R0+URZ], R3 ;  /* 0x00000003000075a7 */ /* 0x0022a400080011ff */
[----:B--2---:R-:W-:Y:S05]  /*c5b0*/  @!P0 NANOSLEEP.SYNCS 0x989680 ;  /* 0x009896800000895d */ /* 0x004fea0003900000 */
[----:B------:R-:W2:Y:S02]  /*c5c0*/  @!P0 SYNCS.PHASECHK.TRANS64 P0, [R0+URZ], R3 ;  /* 0x00000003000085a7 */ /* 0x000ea400080010ff */
[----:B--2---:R-:W-:Y:S05]  /*c5d0*/  @!P0 BRA `(.L_x_172) ;  /* 0xfffffffc00f08947 */ /* 0x004fea000383ffff */
[----:B------:R-:W-:Y:S05]  /*c5e0*/  BRA `(.L_x_173) ;  /* 0xffffff6800307947 */ /* 0x000fea000383ffff */
.L_x_53:
[----:B------:R-:W-:-:S07]  /*c5f0*/  MOV R0, UR5 ;  /* 0x0000000500007c02 */ /* 0x000fce0008000f00 */
.L_x_174:
[----:B-1----:R1:W2:Y:S02]  /*c600*/  SYNCS.PHASECHK.TRANS64.TRYWAIT P0, [R0+URZ], R3 ;  /* 0x00000003000075a7 */ /* 0x0022a400080011ff */
[----:B--2---:R-:W-:Y:S05]  /*c610*/  @!P0 NANOSLEEP.SYNCS 0x989680 ;  /* 0x009896800000895d */ /* 0x004fea0003900000 */
[----:B------:R-:W2:Y:S02]  /*c620*/  @!P0 SYNCS.PHASECHK.TRANS64 P0, [R0+URZ], R3 ;  /* 0x00000003000085a7 */ /* 0x000ea400080010ff */
[----:B--2---:R-:W-:Y:S05]  /*c630*/  @!P0 BRA `(.L_x_174) ;  /* 0xfffffffc00f08947 */ /* 0x004fea000383ffff */
[----:B------:R-:W-:Y:S05]  /*c640*/  BRA `(.L_x_175) ;  /* 0xffffff68003c7947 */ /* 0x000fea000383ffff */
.L_x_56:
[----:B-1----:R1:W2:Y:S02]  /*c650*/  SYNCS.PHASECHK.TRANS64.TRYWAIT P0, [R0+URZ+0x140], R5 ;  /* 0x00014005000075a7 */ /* 0x0022a400080011ff */
[----:B--2---:R-:W-:Y:S05]  /*c660*/  @!P0 NANOSLEEP.SYNCS 0x989680 ;  /* 0x009896800000895d */ /* 0x004fea0003900000 */
[----:B------:R-:W2:Y:S02]  /*c670*/  @!P0 SYNCS.PHASECHK.TRANS64 P0, [R0+URZ+0x140], R5 ;  /* 0x00014005000085a7 */ /* 0x000ea400080010ff */
[----:B--2---:R-:W-:Y:S05]  /*c680*/  @!P0 BRA `(.L_x_56) ;  /* 0xfffffffc00f08947 */ /* 0x004fea000383ffff */
[----:B------:R-:W-:Y:S05]  /*c690*/  BRA `(.L_x_176) ;  /* 0xffffff6800987947 */ /* 0x000fea000383ffff */
.L_x_57:
[----:B------:R-:W-:-:S07]  /*c6a0*/  MOV R0, UR4 ;  /* 0x0000000400007c02 */ /* 0x000fce0008000f00 */
.L_x_177:
[----:B-1----:R1:W2:Y:S02]  /*c6b0*/  SYNCS.PHASECHK.TRANS64.TRYWAIT P0, [R0+URZ+0x110], R7 ;  /* 0x00011007000075a7 */ /* 0x0022a400080011ff */
[----:B--2---:R-:W-:Y:S05]  /*c6c0*/  @!P0 NANOSLEEP.SYNCS 0x989680 ;  /* 0x009896800000895d */ /* 0x004fea0003900000 */
[----:B------:R-:W2:Y:S02]  /*c6d0*/  @!P0 SYNCS.PHASECHK.TRANS64 P0, [R0+URZ+0x110], R7 ;  /* 0x00011007000085a7 */ /* 0x000ea400080010ff */
[----:B--2---:R-:W-:Y:S05]  /*c6e0*/  @!P0 BRA `(.L_x_177) ;  /* 0xfffffffc00f08947 */ /* 0x004fea000383ffff */
[----:B------:R-:W-:Y:S05]  /*c6f0*/  BRA `(.L_x_178) ;  /* 0xffffff6800a87947 */ /* 0x000fea000383ffff */
.L_x_58:
[----:B-1----:R1:W2:Y:S02]  /*c700*/  SYNCS.PHASECHK.TRANS64.TRYWAIT P1, [R0+URZ+0x100], R5 ;  /* 0x00010005000075a7 */ /* 0x0022a400080211ff */
[----:B--2---:R-:W-:Y:S05]  /*c710*/  @!P1 NANOSLEEP.SYNCS 0x989680 ;  /* 0x009896800000995d */ /* 0x004fea0003900000 */
[----:B------:R-:W2:Y:S02]  /*c720*/  @!P1 SYNCS.PHASECHK.TRANS64 P1, [R0+URZ+0x100], R5 ;  /* 0x00010005000095a7 */ /* 0x000ea400080210ff */
[----:B--2---:R-:W-:Y:S05]  /*c730*/  @!P1 BRA `(.L_x_58) ;  /* 0xfffffffc00f09947 */ /* 0x004fea000383ffff */
[----:B------:R-:W-:Y:S05]  /*c740*/  BRA `(.L_x_179) ;  /* 0xffffff6800d87947 */ /* 0x000fea000383ffff */
.L_x_61:
[----:B------:R-:W-:-:S07]  /*c750*/  MOV R0, UR4 ;  /* 0x0000000400007c02 */ /* 0x000fce0008000f00 */
.L_x_180:
[----:B-1----:R1:W2:Y:S02]  /*c760*/  SYNCS.PHASECHK.TRANS64.TRYWAIT P0, [R0+URZ+0x110], R3 ;  /* 0x00011003000075a7 */ /* 0x0022a400080011ff */
[----:B--2---:R-:W-:Y:S05]  /*c770*/  @!P0 NANOSLEEP.SYNCS 0x989680 ;  /* 0x009896800000895d */ /* 0x004fea0003900000 */
[----:B------:R-:W2:Y:S02]  /*c780*/  @!P0 SYNCS.PHASECHK.TRANS64 P0, [R0+URZ+0x110], R3 ;  /* 0x00011003000085a7 */ /* 0x000ea400080010ff */
[----:B--2---:R-:W-:Y:S05]  /*c790*/  @!P0 BRA `(.L_x_180) ;  /* 0xfffffffc00f08947 */ /* 0x004fea000383ffff */
[----:B------:R-:W-:Y:S05]  /*c7a0*/  BRA `(.L_x_60) ;  /* 0xffffff6c002c7947 */ /* 0x000fea000383ffff */
.L_x_70:
[----:B-1----:R-:W-:-:S04]  /*c7b0*/  MOV R5, UR5 ;  /* 0x0000000500057c02 */ /* 0x002fc80008000f00 */
[----:B------:R1:W2:Y:S03]  /*c7c0*/  SYNCS.PHASECHK.TRANS64.TRYWAIT P0, [R5+URZ+0x8], R6 ;  /* 0x00000806050075a7 */ /* 0x0002a600080011ff */
[----:B--2---:R-:W-:Y:S05]  /*c7d0*/  @!P0 NANOSLEEP.SYNCS 0x989680 ;  /* 0x009896800000895d */ /* 0x004fea0003900000 */
[----:B------:R-:W2:Y:S02]  /*c7e0*/  @!P0 SYNCS.PHASECHK.TRANS64 P0, [R5+URZ+0x8], R6 ;  /* 0x00000806050085a7 */ /* 0x000ea400080010ff */
[----:B--2---:R-:W-:Y:S05]  /*c7f0*/  @!P0 BRA `(.L_x_70) ;  /* 0xfffffffc00ec8947 */ /* 0x004fea000383ffff */
[----:B------:R-:W-:Y:S05]  /*c800*/  BRA `(.L_x_69) ;  /* 0xffffff6c00e07947 */ /* 0x000fea000383ffff */
.L_x_72:
[----:B------:R-:W-:Y:S01]  /*c810*/  BSSY B0, `(.L_x_181) ;  /* 0x0000006000007945 */ /* 0x000fe20003800000 */
[----:B------:R-:W-:-:S07]  /*c820*/  MOV R15, 0xffffffff ;  /* 0xffffffff000f7802 */ /* 0x000fce0000000f00 */
[----:B-1---5:R-:W-:Y:S05]  /*c830*/  WARPSYNC.COLLECTIVE R15, `(.L_x_182) ;  /* 0x000000000f0c7348 */ /* 0x022fea0003c00000 */
[----:B------:R-:W-:Y:S02]  /*c840*/  ELECT P6, UR79, PT ;  /* 0x00000000004f782f */ /* 0x000fe400038c0000 */
[----:B------:R-:W-:Y:S01]  /*c850*/  MOV R14, UR79 ;  /* 0x0000004f000e7c02 */ /* 0x000fe20008000f00 */
[----:B-1---5:R-:W-:Y:S10]  /*c860*/  ENDCOLLECTIVE ;  /* 0x000000000000791b */ /* 0x022ff40003800000 */
.L_x_182:
[----:B------:R-:W-:Y:S05]  /*c870*/  BSYNC B0 ;  /* 0x0000000000007941 */ /* 0x000fea0003800000 */
.L_x_181:
[----:B------:R-:W-:Y:S01]  /*c880*/  PLOP3.LUT P0, PT, P6, PT, PT, 0x80, 0x8 ;  /* 0x000000000008781c */ /* 0x000fe2000370f070 */
[----:B------:R-:W-:-:S12]  /*c890*/  BRA `(.L_x_183) ;  /* 0xffffff70000c7947 */ /* 0x000fd8000383ffff */
.L_x_74:
[----:B-1----:R-:W-:-:S04]  /*c8a0*/  MOV R3, UR5 ;  /* 0x0000000500037c02 */ /* 0x002fc80008000f00 */
[----:B------:R1:W2:Y:S03]  /*c8b0*/  SYNCS.PHASECHK.TRANS64.TRYWAIT P0, [R3+URZ+0x8], R4 ;  /* 0x00000804030075a7 */ /* 0x0002a600080011ff */
[----:B--2---:R-:W-:Y:S05]  /*c8c0*/  @!P0 NANOSLEEP.SYNCS 0x989680 ;  /* 0x009896800000895d */ /* 0x004fea0003900000 */
[----:B------:R-:W2:Y:S02]  /*c8d0*/  @!P0 SYNCS.PHASECHK.TRANS64 P0, [R3+URZ+0x8], R4 ;  /* 0x00000804030085a7 */ /* 0x000ea400080010ff */
[----:B--2---:R-:W-:Y:S05]  /*c8e0*/  @!P0 BRA `(.L_x_74) ;  /* 0xfffffffc00ec8947 */ /* 0x004fea000383ffff */
[----:B------:R-:W-:Y:S05]  /*c8f0*/  BRA `(.L_x_73) ;  /* 0xffffff7000107947 */ /* 0x000fea000383ffff */
.L_x_75:
[----:B-1----:R1:W2:Y:S02]  /*c900*/  SYNCS.PHASECHK.TRANS64.TRYWAIT P0, [R0+URZ+0x100], R5 ;  /* 0x00010005000075a7 */ /* 0x0022a400080011ff */
[----:B--2---:R-:W-:Y:S05]  /*c910*/  @!P0 NANOSLEEP.SYNCS 0x989680 ;  /* 0x009896800000895d */ /* 0x004fea0003900000 */
[----:B------:R-:W2:Y:S02]  /*c920*/  @!P0 SYNCS.PHASECHK.TRANS64 P0, [R0+URZ+0x100], R5 ;  /* 0x00010005000085a7 */ /* 0x000ea400080010ff */
[----:B--2---:R-:W-:Y:S05]  /*c930*/  @!P0 BRA `(.L_x_75) ;  /* 0xfffffffc00f08947 */ /* 0x004fea000383ffff */
[----:B------:R-:W-:Y:S05]  /*c940*/  BRA `(.L_x_184) ;  /* 0xffffff7000ec7947 */ /* 0x000fea000383ffff */
.L_x_77:
[----:B------:R-:W-:-:S07]  /*c950*/  MOV R0, UR23 ;  /* 0x0000001700007c02 */ /* 0x000fce0008000f00 */
.L_x_185:
[----:B-1----:R1:W2:Y:S02]  /*c960*/  SYNCS.PHASECHK.TRANS64.TRYWAIT P0, [R0+URZ+0x130], R5 ;  /* 0x00013005000075a7 */ /* 0x0022a400080011ff */
[----:B--2---:R-:W-:Y:S05]  /*c970*/  @!P0 NANOSLEEP.SYNCS 0x989680 ;  /* 0x009896800000895d */ /* 0x004fea0003900000 */
[----:B------:R-:W2:Y:S02]  /*c980*/  @!P0 SYNCS.PHASECHK.TRANS64 P0, [R0+URZ+0x130], R5 ;  /* 0x00013005000085a7 */ /* 0x000ea400080010ff */
[----:B--2---:R-:W-:Y:S05]  /*c990*/  @!P0 BRA `(.L_x_185) ;  /* 0xfffffffc00f08947 */ /* 0x004fea000383ffff */
[----:B------:R-:W-:Y:S05]  /*c9a0*/  BRA `(.L_x_186) ;  /* 0xffffff7400387947 */ /* 0x000fea000383ffff */
.L_x_80:
[----:B------:R-:W-:Y:S07]  /*c9b0*/  MOV R0, UR5 ;  /* 0x0000000500007c02 */ /* 0x000fee0008000f00 */
.L_x_187:
[----:B-1----:R1:W2:Y:S02]  /*c9c0*/  SYNCS.PHASECHK.TRANS64.TRYWAIT P0, [R0+URZ], R5 ;  /* 0x00000005000075a7 */ /* 0x0022a400080011ff */
[----:B--2---:R-:W-:Y:S05]  /*c9d0*/  @!P0 NANOSLEEP.SYNCS 0x989680 ;  /* 0x009896800000895d */ /* 0x004fea0003900000 */
[----:B------:R-:W2:Y:S02]  /*c9e0*/  @!P0 SYNCS.PHASECHK.TRANS64 P0, [R0+URZ], R5 ;  /* 0x00000005000085a7 */ /* 0x000ea400080010ff */
[----:B--2---:R-:W-:Y:S05]  /*c9f0*/  @!P0 BRA `(.L_x_187) ;  /* 0xfffffffc00f08947 */ /* 0x004fea000383ffff */
[----:B------:R-:W-:Y:S05]  /*ca00*/  BRA `(.L_x_79) ;  /* 0xffffff74004c7947 */ /* 0x000fea000383ffff */
.L_x_84:
[----:B-1----:R-:W-:-:S07]  /*ca10*/  MOV R0, UR4 ;  /* 0x0000000400007c02 */ /* 0x002fce0008000f00 */
.L_x_188:
[----:B-1----:R1:W2:Y:S02]  /*ca20*/  SYNCS.PHASECHK.TRANS64.TRYWAIT P0, [R0+URZ], R3 ;  /* 0x00000003000075a7 */ /* 0x0022a400080011ff */
[----:B--2---:R-:W-:Y:S05]  /*ca30*/  @!P0 NANOSLEEP.SYNCS 0x989680 ;  /* 0x009896800000895d */ /* 0x004fea0003900000 */
[----:B------:R-:W2:Y:S02]  /*ca40*/  @!P0 SYNCS.PHASECHK.TRANS64 P0, [R0+URZ], R3 ;  /* 0x00000003000085a7 */ /* 0x000ea400080010ff */
[----:B--2---:R-:W-:Y:S05]  /*ca50*/  @!P0 BRA `(.L_x_188) ;  /* 0xfffffffc00f08947 */ /* 0x004fea000383ffff */
[----:B------:R-:W-:Y:S05]  /*ca60*/  BRA `(.L_x_189) ;  /* 0xffffff7800187947 */ /* 0x000fea000383ffff */
.L_x_87:
[----:B------:R-:W-:-:S07]  /*ca70*/  MOV R0, UR17 ;  /* 0x0000001100007c02 */ /* 0x000fce0008000f00 */
.L_x_190:
[----:B-1----:R1:W2:Y:S02]  /*ca80*/  SYNCS.PHASECHK.TRANS64.TRYWAIT P1, [R0+URZ+0x160], R3 ;  /* 0x00016003000075a7 */ /* 0x0022a400080211ff */
[----:B--2---:R-:W-:Y:S05]  /*ca90*/  @!P1 NANOSLEEP.SYNCS 0x989680 ;  /* 0x009896800000995d */ /* 0x004fea0003900000 */
[----:B------:R-:W2:Y:S02]  /*caa0*/  @!P1 SYNCS.PHASECHK.TRANS64 P1, [R0+URZ+0x160], R3 ;  /* 0x00016003000095a7 */ /* 0x000ea400080210ff */
[----:B--2---:R-:W-:Y:S05]  /*cab0*/  @!P1 BRA `(.L_x_190) ;  /* 0xfffffffc00f09947 */ /* 0x004fea000383ffff */
[----:B------:R-:W-:Y:S05]  /*cac0*/  BRA `(.L_x_191) ;  /* 0xffffff7800647947 */ /* 0x000fea000383ffff */
.L_x_92:
[----:B--2---:R2:W3:Y:S02]  /*cad0*/  SYNCS.PHASECHK.TRANS64.TRYWAIT P0, [R12+URZ+0x100], R9 ;  /* 0x000100090c0075a7 */ /* 0x0044e400080011ff */
[----:B---3--:R-:W-:Y:S05]  /*cae0*/  @!P0 NANOSLEEP.SYNCS 0x989680 ;  /* 0x009896800000895d */ /* 0x008fea0003900000 */
[----:B------:R-:W3:Y:S02]  /*caf0*/  @!P0 SYNCS.PHASECHK.TRANS64 P0, [R12+URZ+0x100], R9 ;  /* 0x000100090c0085a7 */ /* 0x000ee400080010ff */
[----:B---3--:R-:W-:Y:S05]  /*cb00*/  @!P0 BRA `(.L_x_92) ;  /* 0xfffffffc00f08947 */ /* 0x008fea000383ffff */
[----:B------:R-:W-:Y:S05]  /*cb10*/  BRA `(.L_x_192) ;  /* 0xffffff7c008c7947 */ /* 0x000fea000383ffff */
.L_x_95:
[----:B------:R-:W-:Y:S07]  /*cb20*/  MOV R0, UR21 ;  /* 0x0000001500007c02 */ /* 0x000fee0008000f00 */
.L_x_193:
[----:B--2---:R2:W3:Y:S02]  /*cb30*/  SYNCS.PHASECHK.TRANS64.TRYWAIT P2, [R0+URZ+0xf8], R11 ;  /* 0x0000f80b000075a7 */ /* 0x0044e400080411ff */
[----:B---3--:R-:W-:Y:S05]  /*cb40*/  @!P2 NANOSLEEP.SYNCS 0x989680 ;  /* 0x009896800000a95d */ /* 0x008fea0003900000 */
[----:B------:R-:W3:Y:S02]  /*cb50*/  @!P2 SYNCS.PHASECHK.TRANS64 P2, [R0+URZ+0xf8], R11 ;  /* 0x0000f80b0000a5a7 */ /* 0x000ee400080410ff */
[----:B---3--:R-:W-:Y:S05]  /*cb60*/  @!P2 BRA `(.L_x_193) ;  /* 0xfffffffc00f0a947 */ /* 0x008fea000383ffff */
[----:B------:R-:W-:Y:S05]  /*cb70*/  BRA `(.L_x_94) ;  /* 0xffffff8000f47947 */ /* 0x000fea000383ffff */
.L_x_98:
[----:B--2---:R-:W-:Y:S07]  /*cb80*/  MOV R0, UR21 ;  /* 0x0000001500007c02 */ /* 0x004fee0008000f00 */
.L_x_194:
[----:B--2---:R2:W3:Y:S02]  /*cb90*/  SYNCS.PHASECHK.TRANS64.TRYWAIT P0, [R0+URZ+0xd0], R9 ;  /* 0x0000d009000075a7 */ /* 0x0044e400080011ff */
[----:B---3--:R-:W-:Y:S05]  /*cba0*/  @!P0 NANOSLEEP.SYNCS 0x989680 ;  /* 0x009896800000895d */ /* 0x008fea0003900000 */
[----:B------:R-:W3:Y:S02]  /*cbb0*/  @!P0 SYNCS.PHASECHK.TRANS64 P0, [R0+URZ+0xd0], R9 ;  /* 0x0000d009000085a7 */ /* 0x000ee400080010ff */
[----:B---3--:R-:W-:Y:S05]  /*cbc0*/  @!P0 BRA `(.L_x_194) ;  /* 0xfffffffc00f08947 */ /* 0x008fea000383ffff */
[----:B------:R-:W-:Y:S05]  /*cbd0*/  BRA `(.L_x_195) ;  /* 0xffffff8400507947 */ /* 0x000fea000383ffff */
.L_x_99:
[----:B------:R-:W-:Y:S07]  /*cbe0*/  MOV R0, UR21 ;  /* 0x0000001500007c02 */ /* 0x000fee0008000f00 */
.L_x_196:
[----:B--2---:R2:W3:Y:S02]  /*cbf0*/  SYNCS.PHASECHK.TRANS64.TRYWAIT P0, [R0+URZ+0xd8], R9 ;  /* 0x0000d809000075a7 */ /* 0x0044e400080011ff */
[----:B---3--:R-:W-:Y:S05]  /*cc00*/  @!P0 NANOSLEEP.SYNCS 0x989680 ;  /* 0x009896800000895d */ /* 0x008fea0003900000 */
[----:B------:R-:W3:Y:S02]  /*cc10*/  @!P0 SYNCS.PHASECHK.TRANS64 P0, [R0+URZ+0xd8], R9 ;  /* 0x0000d809000085a7 */ /* 0x000ee400080010ff */
[----:B---3--:R-:W-:Y:S05]  /*cc20*/  @!P0 BRA `(.L_x_196) ;  /* 0xfffffffc00f08947 */ /* 0x008fea000383ffff */
[----:B------:R-:W-:Y:S05]  /*cc30*/  BRA `(.L_x_197) ;  /* 0xffffff84008c7947 */ /* 0x000fea000383ffff */
.L_x_100:
[----:B------:R-:W-:Y:S07]  /*cc40*/  MOV R0, UR21 ;  /* 0x0000001500007c02 */ /* 0x000fee0008000f00 */
.L_x_198:
[----:B--2---:R2:W3:Y:S02]  /*cc50*/  SYNCS.PHASECHK.TRANS64.TRYWAIT P0, [R0+URZ+0xe0], R9 ;  /* 0x0000e009000075a7 */ /* 0x0044e400080011ff */
[----:B---3--:R-:W-:Y:S05]  /*cc60*/  @!P0 NANOSLEEP.SYNCS 0x989680 ;  /* 0x009896800000895d */ /* 0x008fea0003900000 */
[----:B------:R-:W3:Y:S02]  /*cc70*/  @!P0 SYNCS.PHASECHK.TRANS64 P0, [R0+URZ+0xe0], R9 ;  /* 0x0000e009000085a7 */ /* 0x000ee400080010ff */
[----:B---3--:R-:W-:Y:S05]  /*cc80*/  @!P0 BRA `(.L_x_198) ;  /* 0xfffffffc00f08947 */ /* 0x008fea000383ffff */
[----:B------:R-:W-:Y:S05]  /*cc90*/  BRA `(.L_x_199) ;  /* 0xffffff8400d47947 */ /* 0x000fea000383ffff */
.L_x_101:
[----:B------:R-:W-:Y:S07]  /*cca0*/  MOV R0, UR21 ;  /* 0x0000001500007c02 */ /* 0x000fee0008000f00 */
.L_x_200:
[----:B--2---:R2:W3:Y:S02]  /*ccb0*/  SYNCS.PHASECHK.TRANS64.TRYWAIT P0, [R0+URZ+0xe8], R9 ;  /* 0x0000e809000075a7 */ /* 0x0044e400080011ff */
[----:B---3--:R-:W-:Y:S05]  /*ccc0*/  @!P0 NANOSLEEP.SYNCS 0x989680 ;  /* 0x009896800000895d */ /* 0x008fea0003900000 */
[----:B------:R-:W3:Y:S02]  /*ccd0*/  @!P0 SYNCS.PHASECHK.TRANS64 P0, [R0+URZ+0xe8], R9 ;  /* 0x0000e809000085a7 */ /* 0x000ee400080010ff */
[----:B---3--:R-:W-:Y:S05]  /*cce0*/  @!P0 BRA `(.L_x_200) ;  /* 0xfffffffc00f08947 */ /* 0x008fea000383ffff */
[----:B------:R-:W-:Y:S05]  /*ccf0*/  BRA `(.L_x_201) ;  /* 0xffffff8800187947 */ /* 0x000fea000383ffff */
.L_x_103:
[----:B------:R-:W-:-:S07]  /*cd00*/  MOV R0, UR21 ;  /* 0x0000001500007c02 */ /* 0x000fce0008000f00 */
.L_x_202:
[----:B---3--:R3:W4:Y:S02]  /*cd10*/  SYNCS.PHASECHK.TRANS64.TRYWAIT P0, [R0+URZ+0xd0], R3 ;  /* 0x0000d003000075a7 */ /* 0x00872400080011ff */
[----:B----4-:R-:W-:Y:S05]  /*cd20*/  @!P0 NANOSLEEP.SYNCS 0x989680 ;  /* 0x009896800000895d */ /* 0x010fea0003900000 */
[----:B------:R-:W4:Y:S02]  /*cd30*/  @!P0 SYNCS.PHASECHK.TRANS64 P0, [R0+URZ+0xd0], R3 ;  /* 0x0000d003000085a7 */ /* 0x000f2400080010ff */
[----:B----4-:R-:W-:Y:S05]  /*cd40*/  @!P0 BRA `(.L_x_202) ;  /* 0xfffffffc00f08947 */ /* 0x010fea000383ffff */
[----:B------:R-:W-:Y:S05]  /*cd50*/  BRA `(.L_x_203) ;  /* 0xffffff8800907947 */ /* 0x000fea000383ffff */
.L_x_104:
[----:B---3--:R-:W-:-:S07]  /*cd60*/  MOV R0, UR21 ;  /* 0x0000001500007c02 */ /* 0x008fce0008000f00 */
.L_x_204:
[----:B---3--:R3:W4:Y:S02]  /*cd70*/  SYNCS.PHASECHK.TRANS64.TRYWAIT P0, [R0+URZ+0xd8], R3 ;  /* 0x0000d803000075a7 */ /* 0x00872400080011ff */
[----:B----4-:R-:W-:Y:S05]  /*cd80*/  @!P0 NANOSLEEP.SYNCS 0x989680 ;  /* 0x009896800000895d */ /* 0x010fea0003900000 */
[----:B------:R-:W4:Y:S02]  /*cd90*/  @!P0 SYNCS.PHASECHK.TRANS64 P0, [R0+URZ+0xd8], R3 ;  /* 0x0000d803000085a7 */ /* 0x000f2400080010ff */
[----:B----4-:R-:W-:Y:S05]  /*cda0*/  @!P0 BRA `(.L_x_204) ;  /* 0xfffffffc00f08947 */ /* 0x010fea000383ffff */
[----:B------:R-:W-:Y:S05]  /*cdb0*/  BRA `(.L_x_205) ;  /* 0xffffff8800807947 */ /* 0x000fea000383ffff */
.L_x_105:
[----:B---3--:R-:W-:-:S07]  /*cdc0*/  MOV R0, UR21 ;  /* 0x0000001500007c02 */ /* 0x008fce0008000f00 */
.L_x_206:
[----:B---3--:R3:W4:Y:S02]  /*cdd0*/  SYNCS.PHASECHK.TRANS64.TRYWAIT P0, [R0+URZ+0xe0], R3 ;  /* 0x0000e003000075a7 */ /* 0x00872400080011ff */
[----:B----4-:R-:W-:Y:S05]  /*cde0*/  @!P0 NANOSLEEP.SYNCS 0x989680 ;  /* 0x009896800000895d */ /* 0x010fea0003900000 */
[----:B------:R-:W4:Y:S02]  /*cdf0*/  @!P0 SYNCS.PHASECHK.TRANS64 P0, [R0+URZ+0xe0], R3 ;  /* 0x0000e003000085a7 */ /* 0x000f2400080010ff */
[----:B----4-:R-:W-:Y:S05]  /*ce00*/  @!P0 BRA `(.L_x_206) ;  /* 0xfffffffc00f08947 */ /* 0x010fea000383ffff */
[----:B------:R-:W-:Y:S05]  /*ce10*/  BRA `(.L_x_207) ;  /* 0xffffff8800707947 */ /* 0x000fea000383ffff */
.L_x_107:
[----:B-1----:R1:W2:Y:S02]  /*ce20*/  SYNCS.PHASECHK.TRANS64.TRYWAIT P0, [R3+URZ+0x100], R0 ;  /* 0x00010000030075a7 */ /* 0x0022a400080011ff */
[----:B--2---:R-:W-:Y:S05]  /*ce30*/  @!P0 NANOSLEEP.SYNCS 0x989680 ;  /* 0x009896800000895d */ /* 0x004fea0003900000 */
[----:B------:R-:W2:Y:S02]  /*ce40*/  @!P0 SYNCS.PHASECHK.TRANS64 P0, [R3+URZ+0x100], R0 ;  /* 0x00010000030085a7 */ /* 0x000ea400080010ff */
[----:B--2---:R-:W-:Y:S05]  /*ce50*/  @!P0 BRA `(.L_x_107) ;  /* 0xfffffffc00f08947 */ /* 0x004fea000383ffff */
[----:B------:R-:W-:Y:S05]  /*ce60*/  BRA `(.L_x_208) ;  /* 0xffffff8c00387947 */ /* 0x000fea000383ffff */
.L_x_118:
[----:B-1----:R1:W2:Y:S02]  /*ce70*/  SYNCS.PHASECHK.TRANS64.TRYWAIT P1, [R3+URZ+0xb0], R0 ;  /* 0x0000b000030075a7 */ /* 0x0022a400080211ff */
[----:B--2---:R-:W-:Y:S05]  /*ce80*/  @!P1 NANOSLEEP.SYNCS 0x989680 ;  /* 0x009896800000995d */ /* 0x004fea0003900000 */
[----:B------:R-:W2:Y:S02]  /*ce90*/  @!P1 SYNCS.PHASECHK.TRANS64 P1, [R3+URZ+0xb0], R0 ;  /* 0x0000b000030095a7 */ /* 0x000ea400080210ff */
[----:B--2---:R-:W-:Y:S05]  /*cea0*/  @!P1 BRA `(.L_x_118) ;  /* 0xfffffffc00f09947 */ /* 0x004fea000383ffff */
[----:B------:R-:W-:Y:S05]  /*ceb0*/  BRA `(.L_x_117) ;  /* 0xffffff9800b87947 */ /* 0x000fea000383ffff */
.L_x_120:
[----:B--2---:R2:W4:Y:S02]  /*cec0*/  SYNCS.PHASECHK.TRANS64.TRYWAIT P0, [R163+URZ+0x120], R2 ;  /* 0x00012002a30075a7 */ /* 0x00452400080011ff */
[----:B----4-:R-:W-:Y:S05]  /*ced0*/  @!P0 NANOSLEEP.SYNCS 0x989680 ;  /* 0x009896800000895d */ /* 0x010fea0003900000 */
[----:B------:R-:W4:Y:S02]  /*cee0*/  @!P0 SYNCS.PHASECHK.TRANS64 P0, [R163+URZ+0x120], R2 ;  /* 0x00012002a30085a7 */ /* 0x000f2400080010ff */
[----:B----4-:R-:W-:Y:S05]  /*cef0*/  @!P0 BRA `(.L_x_120) ;  /* 0xfffffffc00f08947 */ /* 0x010fea000383ffff */
[----:B------:R-:W-:Y:S05]  /*cf00*/  BRA `(.L_x_119) ;  /* 0xffffff9c00147947 */ /* 0x000fea000383ffff */
.L_x_129:
[----:B--2---:R2:W3:Y:S02]  /*cf10*/  SYNCS.PHASECHK.TRANS64.TRYWAIT P0, [R191+URZ+0xb0], R0 ;  /* 0x0000b000bf0075a7 */ /* 0x0044e400080011ff */
[----:B---3--:R-:W-:Y:S05]  /*cf20*/  @!P0 NANOSLEEP.SYNCS 0x989680 ;  /* 0x009896800000895d */ /* 0x008fea0003900000 */
[----:B------:R-:W3:Y:S02]  /*cf30*/  @!P0 SYNCS.PHASECHK.TRANS64 P0, [R191+URZ+0xb0], R0 ;  /* 0x0000b000bf0085a7 */ /* 0x000ee400080010ff */
[----:B---3--:R-:W-:Y:S05]  /*cf40*/  @!P0 BRA `(.L_x_129) ;  /* 0xfffffffc00f08947 */ /* 0x008fea000383ffff */
[----:B------:R-:W-:Y:S05]  /*cf50*/  BRA `(.L_x_128) ;  /* 0xffffffb000207947 */ /* 0x000fea000383ffff */
.L_x_138:
[----:B--2---:R2:W3:Y:S02]  /*cf60*/  SYNCS.PHASECHK.TRANS64.TRYWAIT P0, [R0+URZ+0xb0], R7 ;  /* 0x0000b007000075a7 */ /* 0x0044e400080011ff */
[----:B---3--:R-:W-:Y:S05]  /*cf70*/  @!P0 NANOSLEEP.SYNCS 0x989680 ;  /* 0x009896800000895d */ /* 0x008fea0003900000 */
[----:B------:R-:W3:Y:S02]  /*cf80*/  @!P0 SYNCS.PHASECHK.TRANS64 P0, [R0+URZ+0xb0], R7 ;  /* 0x0000b007000085a7 */ /* 0x000ee400080010ff */
[----:B---3--:R-:W-:Y:S05]  /*cf90*/  @!P0 BRA `(.L_x_138) ;  /* 0xfffffffc00f08947 */ /* 0x008fea000383ffff */
[----:B------:R-:W-:Y:S05]  /*cfa0*/  BRA `(.L_x_137) ;  /* 0xffffffc400787947 */ /* 0x000fea000383ffff */
.L_x_147:
[----:B--2---:R2:W3:Y:S02]  /*cfb0*/  SYNCS.PHASECHK.TRANS64.TRYWAIT P0, [R0+URZ+0xb0], R5 ;  /* 0x0000b005000075a7 */ /* 0x0044e400080011ff */
[----:B---3--:R-:W-:Y:S05]  /*cfc0*/  @!P0 NANOSLEEP.SYNCS 0x989680 ;  /* 0x009896800000895d */ /* 0x008fea0003900000 */
[----:B------:R-:W3:Y:S02]  /*cfd0*/  @!P0 SYNCS.PHASECHK.TRANS64 P0, [R0+URZ+0xb0], R5 ;  /* 0x0000b005000085a7 */ /* 0x000ee400080010ff */
[----:B---3--:R-:W-:Y:S05]  /*cfe0*/  @!P0 BRA `(.L_x_147) ;  /* 0xfffffffc00f08947 */ /* 0x008fea000383ffff */
[----:B------:R-:W-:Y:S05]  /*cff0*/  BRA `(.L_x_146) ;  /* 0xffffffd800dc7947 */ /* 0x000fea000383ffff */
        .weak           $__internal_0_$__cuda_sm10x_tcgen05_guardrail_trap_col_being_dealloced_not_returned_by_alloc
        .type           $__internal_0_$__cuda_sm10x_tcgen05_guardrail_trap_col_being_dealloced_not_returned_by_alloc,@function
        .size           $__internal_0_$__cuda_sm10x_tcgen05_guardrail_trap_col_being_dealloced_not_returned_by_alloc,($__internal_1_$__cuda_sm10x_tcgen05_guardrail_trap_phase_invalid_during_alloc - $__internal_0_$__cuda_sm10x_tcgen05_guardrail_trap_col_being_dealloced_not_returned_by_alloc)
$__internal_0_$__cuda_sm10x_tcgen05_guardrail_trap_col_being_dealloced_not_returned_by_alloc:
[----:B------:R-:W-:Y:S05]  /*d000*/  BPT.TRAP 0x1 ;  /* 0x000000040000795c */ /* 0x000fea0000300000 */
[----:B------:R-:W-:-:S04]  /*d010*/  HFMA2 R3, -RZ, RZ, 0, 0 ;  /* 0x00000000ff037431 */ /* 0x000fc800000001ff */
[----:B------:R-:W-:Y:S05]  /*d020*/  RET.REL.NODEC R2 `(_ZN7cutlass13device_kernelINS_4gemm6kernel13GemmUniversalIN4cute5tupleIJiiiiEEENS1_10collective13CollectiveMmaINS1_35MainloopSm100TmaUmmaWarpSpecializedILi11ELi2ELi2ENS5_IJNS4_1CILi2EEESB_NSA_ILi1EEEEEEEENS5_IJNSA_ILi256EEESF_NSA_ILi64EEEEEENS_12float_e5m2_tENS5_IJlSC_lEEESI_SJ_NS4_8TiledMMAINS4_8MMA_AtomIJNS4_10MMA_TraitsINS4_25SM100_MMA_F8F6F4_2x1SM_SSEJSI_SI_fSF_SF_NS4_17integral_constantINS4_4UMMA5MajorELSQ_0EEESR_NSO_INSP_7ScaleInELSS_0EEEST_EEEEEENS4_6LayoutINS5_IJSC_SC_SC_EEENS5_IJNSA_ILi0EEESY_SY_EEEEENS5_IJNS4_10UnderscoreES11_S11_EEEEENS4_28SM100_TMA_2SM_LOAD_MULTICASTENS4_14ComposedLayoutINS4_7SwizzleILi2ELi4ELi3EEENS4_18smem_ptr_flag_bitsILi8EEENSW_INS5_IJNSA_ILi8EEESG_EEENS5_IJSG_SC_EEEEEEEvNS4_8identityENS4_18SM100_TMA_2SM_LOADES1E_vS1F_EENS_8epilogue10collective18CollectiveEpilogueINS1I_23Sm100TmaWarpSpecializedILi4ELi2ELi64ELb0ELb0EEEJNS5_IJNSA_ILi128EEESF_SG_EEENS5_IJNSW_IS1N_SC_EENSW_ISG_SC_EEEEESI_SJ_SI_SJ_NS1I_6fusion15FusionCallbacksIS1M_NS1S_17LinearCombinationISI_fSI_fLNS_15FloatRoundStyleE2EEES1O_S1R_JEEENS4_5SM1004TMEM4LOAD26SM100_TMEM_LOAD_32dp32b64xENS4_13SM90_TMA_LOADES1E_NS4_39AutoVectorizingCopyWithAssumedAlignmentILi128EEENS4_14SM90_TMA_STOREES1E_S24_S24_EEEvvEEEEvNT_6ParamsE) ;  /* 0xffffff2c02f47950 */ /* 0x000fea0003c3ffff */
        .weak           $__internal_1_$__cuda_sm10x_tcgen05_guardrail_trap_phase_invalid_during_alloc
        .type           $__internal_1_$__cuda_sm10x_tcgen05_guardrail_trap_phase_invalid_during_alloc,@function
        .size           $__internal_1_$__cuda_sm10x_tcgen05_guardrail_trap_phase_invalid_during_alloc,($__internal_2_$__cuda_sm10x_tcgen05_guardrail_trap_unallocated_columns_being_dealloced - $__internal_1_$__cuda_sm10x_tcgen05_guardrail_trap_phase_invalid_during_alloc)
$__internal_1_$__cuda_sm10x_tcgen05_guardrail_trap_phase_invalid_during_alloc:
[----:B------:R-:W-:Y:S05]  /*d030*/  BPT.TRAP 0x1 ;  /* 0x000000040000795c */ /* 0x000fea0000300000 */
[----:B------:R-:W-:-:S04]  /*d040*/  MOV R5, 0x0 ;  /* 0x0000000000057802 */ /* 0x000fc80000000f00 */
[----:B------:R-:W-:Y:S05]  /*d050*/  RET.REL.NODEC R4 `(_ZN7cutlass13device_kernelINS_4gemm6kernel13GemmUniversalIN4cute5tupleIJiiiiEEENS1_10collective13CollectiveMmaINS1_35MainloopSm100TmaUmmaWarpSpecializedILi11ELi2ELi2ENS5_IJNS4_1CILi2EEESB_NSA_ILi1EEEEEEEENS5_IJNSA_ILi256EEESF_NSA_ILi64EEEEEENS_12float_e5m2_tENS5_IJlSC_lEEESI_SJ_NS4_8TiledMMAINS4_8MMA_AtomIJNS4_10MMA_TraitsINS4_25SM100_MMA_F8F6F4_2x1SM_SSEJSI_SI_fSF_SF_NS4_17integral_constantINS4_4UMMA5MajorELSQ_0EEESR_NSO_INSP_7ScaleInELSS_0EEEST_EEEEEENS4_6LayoutINS5_IJSC_SC_SC_EEENS5_IJNSA_ILi0EEESY_SY_EEEEENS5_IJNS4_10UnderscoreES11_S11_EEEEENS4_28SM100_TMA_2SM_LOAD_MULTICASTENS4_14ComposedLayoutINS4_7SwizzleILi2ELi4ELi3EEENS4_18smem_ptr_flag_bitsILi8EEENSW_INS5_IJNSA_ILi8EEESG_EEENS5_IJSG_SC_EEEEEEEvNS4_8identityENS4_18SM100_TMA_2SM_LOADES1E_vS1F_EENS_8epilogue10collective18CollectiveEpilogueINS1I_23Sm100TmaWarpSpecializedILi4ELi2ELi64ELb0ELb0EEEJNS5_IJNSA_ILi128EEESF_SG_EEENS5_IJNSW_IS1N_SC_EENSW_ISG_SC_EEEEESI_SJ_SI_SJ_NS1I_6fusion15FusionCallbacksIS1M_NS1S_17LinearCombinationISI_fSI_fLNS_15FloatRoundStyleE2EEES1O_S1R_JEEENS4_5SM1004TMEM4LOAD26SM100_TMEM_LOAD_32dp32b64xENS4_13SM90_TMA_LOADES1E_NS4_39AutoVectorizingCopyWithAssumedAlignmentILi128EEENS4_14SM90_TMA_STOREES1E_S24_S24_EEEvvEEEEvNT_6ParamsE) ;  /* 0xffffff2c04e87950 */ /* 0x000fea0003c3ffff */
        .weak           $__internal_2_$__cuda_sm10x_tcgen05_guardrail_trap_unallocated_columns_being_dealloced
        .type           $__internal_2_$__cuda_sm10x_tcgen05_guardrail_trap_unallocated_columns_being_dealloced,@function
        .size           $__internal_2_$__cuda_sm10x_tcgen05_guardrail_trap_unallocated_columns_being_dealloced,(.L_x_210 - $__internal_2_$__cuda_sm10x_tcgen05_guardrail_trap_unallocated_columns_being_dealloced)
$__internal_2_$__cuda_sm10x_tcgen05_guardrail_trap_unallocated_columns_being_dealloced:
[----:B------:R-:W-:Y:S05]  /*d060*/  BPT.TRAP 0x1 ;  /* 0x000000040000795c */ /* 0x000fea0000300000 */
[----:B------:R-:W-:-:S04]  /*d070*/  HFMA2 R3, -RZ, RZ, 0, 0 ;  /* 0x00000000ff037431 */ /* 0x000fc800000001ff */
[----:B------:R-:W-:Y:S05]  /*d080*/  RET.REL.NODEC R2 `(_ZN7cutlass13device_kernelINS_4gemm6kernel13GemmUniversalIN4cute5tupleIJiiiiEEENS1_10collective13CollectiveMmaINS1_35MainloopSm100TmaUmmaWarpSpecializedILi11ELi2ELi2ENS5_IJNS4_1CILi2EEESB_NSA_ILi1EEEEEEEENS5_IJNSA_ILi256EEESF_NSA_ILi64EEEEEENS_12float_e5m2_tENS5_IJlSC_lEEESI_SJ_NS4_8TiledMMAINS4_8MMA_AtomIJNS4_10MMA_TraitsINS4_25SM100_MMA_F8F6F4_2x1SM_SSEJSI_SI_fSF_SF_NS4_17integral_constantINS4_4UMMA5MajorELSQ_0EEESR_NSO_INSP_7ScaleInELSS_0EEEST_EEEEEENS4_6LayoutINS5_IJSC_SC_SC_EEENS5_IJNSA_ILi0EEESY_SY_EEEEENS5_IJNS4_10UnderscoreES11_S11_EEEEENS4_28SM100_TMA_2SM_LOAD_MULTICASTENS4_14ComposedLayoutINS4_7SwizzleILi2ELi4ELi3EEENS4_18smem_ptr_flag_bitsILi8EEENSW_INS5_IJNSA_ILi8EEESG_EEENS5_IJSG_SC_EEEEEEEvNS4_8identityENS4_18SM100_TMA_2SM_LOADES1E_vS1F_EENS_8epilogue10collective18CollectiveEpilogueINS1I_23Sm100TmaWarpSpecializedILi4ELi2ELi64ELb0ELb0EEEJNS5_IJNSA_ILi128EEESF_SG_EEENS5_IJNSW_IS1N_SC_EENSW_ISG_SC_EEEEESI_SJ_SI_SJ_NS1I_6fusion15FusionCallbacksIS1M_NS1S_17LinearCombinationISI_fSI_fLNS_15FloatRoundStyleE2EEES1O_S1R_JEEENS4_5SM1004TMEM4LOAD26SM100_TMEM_LOAD_32dp32b64xENS4_13SM90_TMA_LOADES1E_NS4_39AutoVectorizingCopyWithAssumedAlignmentILi128EEENS4_14SM90_TMA_STOREES1E_S24_S24_EEEvvEEEEvNT_6ParamsE) ;  /* 0xffffff2c02dc7950 */ /* 0x000fea0003c3ffff */
.L_x_209:
[----:B------:R-:W-:-:S00]  /*d090*/  BRA `(.L_x_209) ;  /* 0xfffffffc00fc7947 */ /* 0x000fc0000383ffff */
[----:B------:R-:W-:-:S00]  /*d0a0*/  NOP ;  /* 0x0000000000007918 */ /* 0x000fc00000000000 */
        /* <DEDUP_REMOVED lines=13> */
.L_x_210:


//--------------------- .nv.global.init           --------------------------
	.section	.nv.global.init,"aw",@progbits
.nv.global.init:
	.type		$str$27,@object
	.size		$str$27,($str$28 - $str$27)
$str$27:
        /*0000*/ 	.byte	0x28, 0x61, 0x64, 0x64, 0x72, 0x65, 0x73, 0x73, 0x20, 0x26, 0x20, 0x6d, 0x61, 0x73, 0x6b, 0x29
        /*0010*/ 	.byte	0x20, 0x3d, 0x3d, 0x20, 0x30, 0x00
	.type		$str$28,@object
	.size		$str$28,($str$26 - $str$28)
$str$28:
        /*0016*/ 	.byte	0x2f, 0x74, 0x6d, 0x70, 0x2f, 0x63, 0x75, 0x74, 0x6c, 0x61, 0x73, 0x73, 0x5f, 0x73, 0x77, 0x65
        /*0026*/ 	.byte	0x65, 0x70, 0x5f, 0x73, 0x72, 0x63, 0x2f, 0x69, 0x6e, 0x63, 0x6c, 0x75, 0x64, 0x65, 0x2f, 0x63
        /*0036*/ 	.byte	0x75, 0x74, 0x65, 0x2f, 0x70, 0x6f, 0x69, 0x6e, 0x74, 0x65, 0x72, 0x5f, 0x66, 0x6c, 0x61, 0x67
        /*0046*/ 	.byte	0x67, 0x65, 0x64, 0x2e, 0x68, 0x70, 0x70, 0x00
	.type		$str$26,@object
	.size		$str$26,($str$25 - $str$26)
$str$26:
        /*004e*/ 	.byte	0x2f, 0x74, 0x6d, 0x70, 0x2f, 0x63, 0x75, 0x74, 0x6c, 0x61, 0x73, 0x73, 0x5f, 0x73, 0x77, 0x65
        /*005e*/ 	.byte	0x65, 0x70, 0x5f, 0x73, 0x72, 0x63, 0x2f, 0x69, 0x6e, 0x63, 0x6c, 0x75, 0x64, 0x65, 0x2f, 0x63
        /*006e*/ 	.byte	0x75, 0x74, 0x65, 0x2f, 0x61, 0x74, 0x6f, 0x6d, 0x2f, 0x63, 0x6f, 0x70, 0x79, 0x5f, 0x74, 0x72
        /*007e*/ 	.byte	0x61, 0x69, 0x74, 0x73, 0x5f, 0x73, 0x6d, 0x31, 0x30, 0x30, 0x2e, 0x68, 0x70, 0x70, 0x00
	.type		$str$25,@object
	.size		$str$25,(__unnamed_1 - $str$25)
$str$25:
        /*008d*/ 	.byte	0x28, 0x28, 0x75, 0x69, 0x6e, 0x74, 0x33, 0x32, 0x5f, 0x74, 0x28, 0x74, 0x68, 0x72, 0x65, 0x61
        /*009d*/ 	.byte	0x64, 0x49, 0x64, 0x78, 0x2e, 0x78, 0x29, 0x20, 0x2f, 0x20, 0x33, 0x32, 0x29, 0x20, 0x25, 0x20
        /*00ad*/ 	.byte	0x34, 0x29, 0x20, 0x3d, 0x3d, 0x20, 0x28, 0x28, 0x28, 0x74, 0x6d, 0x65, 0x6d, 0x5f, 0x61, 0x64
        /*00bd*/ 	.byte	0x64, 0x72, 0x20, 0x3e, 0x3e, 0x20, 0x31, 0x36, 0x29, 0x20, 0x2f, 0x20, 0x33, 0x32, 0x29, 0x20
        /*00cd*/ 	.byte	0x25, 0x20, 0x34, 0x29, 0x00
	.type		__unnamed_1,@object
	.size		__unnamed_1,(__unnamed_2 - __unnamed_1)
__unnamed_1:
        /*00d2*/ 	.byte	0x61, 0x75, 0x74, 0x6f, 0x20, 0x63, 0x75, 0x74, 0x65, 0x3a, 0x3a, 0x61, 0x73, 0x5f, 0x70, 0x6f
        /* <DEDUP_REMOVED lines=24> */
        /*0262*/ 	.byte	0x43, 0x3c, 0x38, 0x31, 0x39, 0x32, 0x3e, 0x3e, 0x3e, 0x3e, 0x5d, 0x00
	.type		__unnamed_2,@object
	.size		__unnamed_2,(__unnamed_3 - __unnamed_2)
__unnamed_2:
        /* <DEDUP_REMOVED lines=26> */
	.type		__unnamed_3,@object
	.size		__unnamed_3,(.L_3 - __unnamed_3)
__unnamed_3:
        /* <DEDUP_REMOVED lines=42> */
        /*06aa*/ 	.byte	0x3e, 0x3e, 0x3e, 0x3e, 0x5d, 0x00
.L_3:


//--------------------- .nv.shared._ZN7cutlass13device_kernelINS_4gemm6kernel13GemmUniversalIN4cute5tupleIJiiiiEEENS1_10collective13CollectiveMmaINS1_35MainloopSm100TmaUmmaWarpSpecializedILi11ELi2ELi2ENS5_IJNS4_1CILi2EEESB_NSA_ILi1EEEEEEEENS5_IJNSA_ILi256EEESF_NSA_ILi64EEEEEENS_12float_e5m2_tENS5_IJlSC_lEEESI_SJ_NS4_8TiledMMAINS4_8MMA_AtomIJNS4_10MMA_TraitsINS4_25SM100_MMA_F8F6F4_2x1SM_SSEJSI_SI_fSF_SF_NS4_17integral_constantINS4_4UMMA5MajorELSQ_0EEESR_NSO_INSP_7ScaleInELSS_0EEEST_EEEEEENS4_6LayoutINS5_IJSC_SC_SC_EEENS5_IJNSA_ILi0EEESY_SY_EEEEENS5_IJNS4_10UnderscoreES11_S11_EEEEENS4_28SM100_TMA_2SM_LOAD_MULTICASTENS4_14ComposedLayoutINS4_7SwizzleILi2ELi4ELi3EEENS4_18smem_ptr_flag_bitsILi8EEENSW_INS5_IJNSA_ILi8EEESG_EEENS5_IJSG_SC_EEEEEEEvNS4_8identityENS4_18SM100_TMA_2SM_LOADES1E_vS1F_EENS_8epilogue10collective18CollectiveEpilogueINS1I_23Sm100TmaWarpSpecializedILi4ELi2ELi64ELb0ELb0EEEJNS5_IJNSA_ILi128EEESF_SG_EEENS5_IJNSW_IS1N_SC_EENSW_ISG_SC_EEEEESI_SJ_SI_SJ_NS1I_6fusion15FusionCallbacksIS1M_NS1S_17LinearCombinationISI_fSI_fLNS_15FloatRoundStyleE2EEES1O_S1R_JEEENS4_5SM1004TMEM4LOAD26SM100_TMEM_LOAD_32dp32b64xENS4_13SM90_TMA_LOADES1E_NS4_39AutoVectorizingCopyWithAssumedAlignmentILi128EEENS4_14SM90_TMA_STOREES1E_S24_S24_EEEvvEEEEvNT_6ParamsE --------------------------
	.section	.nv.shared._ZN7cutlass13device_kernelINS_4gemm6kernel13GemmUniversalIN4cute5tupleIJiiiiEEENS1_10collective13CollectiveMmaINS1_35MainloopSm100TmaUmmaWarpSpecializedILi11ELi2ELi2ENS5_IJNS4_1CILi2EEESB_NSA_ILi1EEEEEEEENS5_IJNSA_ILi256EEESF_NSA_ILi64EEEEEENS_12float_e5m2_tENS5_IJlSC_lEEESI_SJ_NS4_8TiledMMAINS4_8MMA_AtomIJNS4_10MMA_TraitsINS4_25SM100_MMA_F8F6F4_2x1SM_SSEJSI_SI_fSF_SF_NS4_17integral_constantINS4_4UMMA5MajorELSQ_0EEESR_NSO_INSP_7ScaleInELSS_0EEEST_EEEEEENS4_6LayoutINS5_IJSC_SC_SC_EEENS5_IJNSA_ILi0EEESY_SY_EEEEENS5_IJNS4_10UnderscoreES11_S11_EEEEENS4_28SM100_TMA_2SM_LOAD_MULTICASTENS4_14ComposedLayoutINS4_7SwizzleILi2ELi4ELi3EEENS4_18smem_ptr_flag_bitsILi8EEENSW_INS5_IJNSA_ILi8EEESG_EEENS5_IJSG_SC_EEEEEEEvNS4_8identityENS4_18SM100_TMA_2SM_LOADES1E_vS1F_EENS_8epilogue10collective18CollectiveEpilogueINS1I_23Sm100TmaWarpSpecializedILi4ELi2ELi64ELb0ELb0EEEJNS5_IJNSA_ILi128EEESF_SG_EEENS5_IJNSW_IS1N_SC_EENSW_ISG_SC_EEEEESI_SJ_SI_SJ_NS1I_6fusion15FusionCallbacksIS1M_NS1S_17LinearCombinationISI_fSI_fLNS_15FloatRoundStyleE2EEES1O_S1R_JEEENS4_5SM1004TMEM4LOAD26SM100_TMEM_LOAD_32dp32b64xENS4_13SM90_TMA_LOADES1E_NS4_39AutoVectorizingCopyWithAssumedAlignmentILi128EEENS4_14SM90_TMA_STOREES1E_S24_S24_EEEvvEEEEvNT_6ParamsE,"aw",@nobits
	.sectionflags	@""
	.align	16
	.zero		1024


//--------------------- .nv.shared.reserved.0     --------------------------
	.section	.nv.shared.reserved.0,"aw",@nobits
	.weak		__nv_reservedSMEM_offset_0_alias
	.size		__nv_reservedSMEM_offset_0_alias, 0, 64
	.other		__nv_reservedSMEM_offset_0_alias,@"STO_CUDA_RESERVED_SHARED STV_DEFAULT"
__nv_reservedSMEM_offset_0_alias:
	.zero		0
.nv.shared.reserved.0:
	.zero		64
	.weak		__nv_reservedSMEM_tcgen05_partition
	.type		__nv_reservedSMEM_tcgen05_partition,@object
	.size		__nv_reservedSMEM_tcgen05_partition,(.L_0 - __nv_reservedSMEM_tcgen05_partition)
__nv_reservedSMEM_tcgen05_partition:
	.zero		32
.L_0:


//--------------------- .nv.global                --------------------------
	.section	.nv.global,"aw",@nobits
.nv.global:
	.type		_ZN40_INTERNAL_a6478823_4_k_cu_a730dbe5_196714cute1_E,@object
	.size		_ZN40_INTERNAL_a6478823_4_k_cu_a730dbe5_196714cute1_E,(_ZN40_INTERNAL_a6478823_4_k_cu_a730dbe5_196714cuda3std3__45__cpo6cbeginE - _ZN40_INTERNAL_a6478823_4_k_cu_a730dbe5_196714cute1_E)
_ZN40_INTERNAL_a6478823_4_k_cu_a730dbe5_196714cute1_E:
	.zero		1
	.type		_ZN40_INTERNAL_a6478823_4_k_cu_a730dbe5_196714cuda3std3__45__cpo6cbeginE,@object
	.size		_ZN40_INTERNAL_a6478823_4_k_cu_a730dbe5_196714cuda3std3__45__cpo6cbeginE,(_ZN40_INTERNAL_a6478823_4_k_cu_a730dbe5_196714cuda3std3__48in_placeE - _ZN40_INTERNAL_a6478823_4_k_cu_a730dbe5_196714cuda3std3__45__cpo6cbeginE)
_ZN40_INTERNAL_a6478823_4_k_cu_a730dbe5_196714cuda3std3__45__cpo6cbeginE:
	.zero		1
	.type		_ZN40_INTERNAL_a6478823_4_k_cu_a730dbe5_196714cuda3std3__48in_placeE,@object
	.size		_ZN40_INTERNAL_a6478823_4_k_cu_a730dbe5_196714cuda3std3__48in_placeE,(_ZN40_INTERNAL_a6478823_4_k_cu_a730dbe5_196714cuda3std6ranges3__45__cpo9iter_moveE - _ZN40_INTERNAL_a6478823_4_k_cu_a730dbe5_196714cuda3std3__48in_placeE)
_ZN40_INTERNAL_a6478823_4_k_cu_a730dbe5_196714cuda3std3__48in_placeE:
	.zero		1
	.type		_ZN40_INTERNAL_a6478823_4_k_cu_a730dbe5_196714cuda3std6ranges3__45__cpo9iter_moveE,@object
	.size		_ZN40_INTERNAL_a6478823_4_k_cu_a730dbe5_196714cuda3std6ranges3__45__cpo9iter_moveE,(_ZN40_INTERNAL_a6478823_4_k_cu_a730dbe5_196714cuda3std3__45__cpo5beginE - _ZN40_INTERNAL_a6478823_4_k_cu_a730dbe5_196714cuda3std6ranges3__45__cpo9iter_moveE)
_ZN40_INTERNAL_a6478823_4_k_cu_a730dbe5_196714cuda3std6ranges3__45__cpo9iter_moveE:
	.zero		1
	.type		_ZN40_INTERNAL_a6478823_4_k_cu_a730dbe5_196714cuda3std3__45__cpo5beginE,@object
	.size		_ZN40_INTERNAL_a6478823_4_k_cu_a730dbe5_196714cuda3std3__45__cpo5beginE,(_ZN40_INTERNAL_a6478823_4_k_cu_a730dbe5_196714cuda3std3__442_GLOBAL__N__a6478823_4_k_cu_a730dbe5_196716ignoreE - _ZN40_INTERNAL_a6478823_4_k_cu_a730dbe5_196714cuda3std3__45__cpo5beginE)
_ZN40_INTERNAL_a6478823_4_k_cu_a730dbe5_196714cuda3std3__45__cpo5beginE:
	.zero		1
	.type		_ZN40_INTERNAL_a6478823_4_k_cu_a730dbe5_196714cuda3std3__442_GLOBAL__N__a6478823_4_k_cu_a730dbe5_196716ignoreE,@object
	.size		_ZN40_INTERNAL_a6478823_4_k_cu_a730dbe5_196714cuda3std3__442_GLOBAL__N__a6478823_4_k_cu_a730dbe5_196716ignoreE,(_ZN40_INTERNAL_a6478823_4_k_cu_a730dbe5_196714cute7productE - _ZN40_INTERNAL_a6478823_4_k_cu_a730dbe5_196714cuda3std3__442_GLOBAL__N__a6478823_4_k_cu_a730dbe5_196716ignoreE)
_ZN40_INTERNAL_a6478823_4_k_cu_a730dbe5_196714cuda3std3__442_GLOBAL__N__a6478823_4_k_cu_a730dbe5_196716ignoreE:
	.zero		1
	.type		_ZN40_INTERNAL_a6478823_4_k_cu_a730dbe5_196714cute7productE,@object
	.size		_ZN40_INTERNAL_a6478823_4_k_cu_a730dbe5_196714cute7productE,(_ZN40_INTERNAL_a6478823_4_k_cu_a730dbe5_196714cuda3std3__45__cpo3endE - _ZN40_INTERNAL_a6478823_4_k_cu_a730dbe5_196714cute7productE)
_ZN40_INTERNAL_a6478823_4_k_cu_a730dbe5_196714cute7productE:
	.zero		1
	.type		_ZN40_INTERNAL_a6478823_4_k_cu_a730dbe5_196714cuda3std3__45__cpo3endE,@object
	.size		_ZN40_INTERNAL_a6478823_4_k_cu_a730dbe5_196714cuda3std3__45__cpo3endE,(_ZN40_INTERNAL_a6478823_4_k_cu_a730dbe5_196714cuda3std3__419piecewise_constructE - _ZN40_INTERNAL_a6478823_4_k_cu_a730dbe5_196714cuda3std3__45__cpo3endE)
_ZN40_INTERNAL_a6478823_4_k_cu_a730dbe5_196714cuda3std3__45__cpo3endE:
	.zero		1
	.type		_ZN40_INTERNAL_a6478823_4_k_cu_a730dbe5_196714cuda3std3__419piecewise_constructE,@object
	.size		_ZN40_INTERNAL_a6478823_4_k_cu_a730dbe5_196714cuda3std3__419piecewise_constructE,(_ZN40_INTERNAL_a6478823_4_k_cu_a730dbe5_196714cuda3std3__45__cpo4cendE - _ZN40_INTERNAL_a6478823_4_k_cu_a730dbe5_196714cuda3std3__419piecewise_constructE)
_ZN40_INTERNAL_a6478823_4_k_cu_a730dbe5_196714cuda3std3__419piecewise_constructE:
	.zero		1
	.type		_ZN40_INTERNAL_a6478823_4_k_cu_a730dbe5_196714cuda3std3__45__cpo4cendE,@object
	.size		_ZN40_INTERNAL_a6478823_4_k_cu_a730dbe5_196714cuda3std3__45__cpo4cendE,(_ZN40_INTERNAL_a6478823_4_k_cu_a730dbe5_196714cuda3std6ranges3__45__cpo4swapE - _ZN40_INTERNAL_a6478823_4_k_cu_a730dbe5_196714cuda3std3__45__cpo4cendE)
_ZN40_INTERNAL_a6478823_4_k_cu_a730dbe5_196714cuda3std3__45__cpo4cendE:
	.zero		1
	.type		_ZN40_INTERNAL_a6478823_4_k_cu_a730dbe5_196714cuda3std6ranges3__45__cpo4swapE,@object
	.size		_ZN40_INTERNAL_a6478823_4_k_cu_a730dbe5_196714cuda3std6ranges3__45__cpo4swapE,(.L_11 - _ZN40_INTERNAL_a6478823_4_k_cu_a730dbe5_196714cuda3std6ranges3__45__cpo4swapE)
_ZN40_INTERNAL_a6478823_4_k_cu_a730dbe5_196714cuda3std6ranges3__45__cpo4swapE:
	.zero		1
.L_11:


//--------------------- .nv.constant0._ZN7cutlass13device_kernelINS_4gemm6kernel13GemmUniversalIN4cute5tupleIJiiiiEEENS1_10collective13CollectiveMmaINS1_35MainloopSm100TmaUmmaWarpSpecializedILi11ELi2ELi2ENS5_IJNS4_1CILi2EEESB_NSA_ILi1EEEEEEEENS5_IJNSA_ILi256EEESF_NSA_ILi64EEEEEENS_12float_e5m2_tENS5_IJlSC_lEEESI_SJ_NS4_8TiledMMAINS4_8MMA_AtomIJNS4_10MMA_TraitsINS4_25SM100_MMA_F8F6F4_2x1SM_SSEJSI_SI_fSF_SF_NS4_17integral_constantINS4_4UMMA5MajorELSQ_0EEESR_NSO_INSP_7ScaleInELSS_0EEEST_EEEEEENS4_6LayoutINS5_IJSC_SC_SC_EEENS5_IJNSA_ILi0EEESY_SY_EEEEENS5_IJNS4_10UnderscoreES11_S11_EEEEENS4_28SM100_TMA_2SM_LOAD_MULTICASTENS4_14ComposedLayoutINS4_7SwizzleILi2ELi4ELi3EEENS4_18smem_ptr_flag_bitsILi8EEENSW_INS5_IJNSA_ILi8EEESG_EEENS5_IJSG_SC_EEEEEEEvNS4_8identityENS4_18SM100_TMA_2SM_LOADES1E_vS1F_EENS_8epilogue10collective18CollectiveEpilogueINS1I_23Sm100TmaWarpSpecializedILi4ELi2ELi64ELb0ELb0EEEJNS5_IJNSA_ILi128EEESF_SG_EEENS5_IJNSW_IS1N_SC_EENSW_ISG_SC_EEEEESI_SJ_SI_SJ_NS1I_6fusion15FusionCallbacksIS1M_NS1S_17LinearCombinationISI_fSI_fLNS_15FloatRoundStyleE2EEES1O_S1R_JEEENS4_5SM1004TMEM4LOAD26SM100_TMEM_LOAD_32dp32b64xENS4_13SM90_TMA_LOADES1E_NS4_39AutoVectorizingCopyWithAssumedAlignmentILi128EEENS4_14SM90_TMA_STOREES1E_S24_S24_EEEvvEEEEvNT_6ParamsE --------------------------
	.section	.nv.constant0._ZN7cutlass13device_kernelINS_4gemm6kernel13GemmUniversalIN4cute5tupleIJiiiiEEENS1_10collective13CollectiveMmaINS1_35MainloopSm100TmaUmmaWarpSpecializedILi11ELi2ELi2ENS5_IJNS4_1CILi2EEESB_NSA_ILi1EEEEEEEENS5_IJNSA_ILi256EEESF_NSA_ILi64EEEEEENS_12float_e5m2_tENS5_IJlSC_lEEESI_SJ_NS4_8TiledMMAINS4_8MMA_AtomIJNS4_10MMA_TraitsINS4_25SM100_MMA_F8F6F4_2x1SM_SSEJSI_SI_fSF_SF_NS4_17integral_constantINS4_4UMMA5MajorELSQ_0EEESR_NSO_INSP_7ScaleInELSS_0EEEST_EEEEEENS4_6LayoutINS5_IJSC_SC_SC_EEENS5_IJNSA_ILi0EEESY_SY_EEEEENS5_IJNS4_10UnderscoreES11_S11_EEEEENS4_28SM100_TMA_2SM_LOAD_MULTICASTENS4_14ComposedLayoutINS4_7SwizzleILi2ELi4ELi3EEENS4_18smem_ptr_flag_bitsILi8EEENSW_INS5_IJNSA_ILi8EEESG_EEENS5_IJSG_SC_EEEEEEEvNS4_8identityENS4_18SM100_TMA_2SM_LOADES1E_vS1F_EENS_8epilogue10collective18CollectiveEpilogueINS1I_23Sm100TmaWarpSpecializedILi4ELi2ELi64ELb0ELb0EEEJNS5_IJNSA_ILi128EEESF_SG_EEENS5_IJNSW_IS1N_SC_EENSW_ISG_SC_EEEEESI_SJ_SI_SJ_NS1I_6fusion15FusionCallbacksIS1M_NS1S_17LinearCombinationISI_fSI_fLNS_15FloatRoundStyleE2EEES1O_S1R_JEEENS4_5SM1004TMEM4LOAD26SM100_TMEM_LOAD_32dp32b64xENS4_13SM90_TMA_LOADES1E_NS4_39AutoVectorizingCopyWithAssumedAlignmentILi128EEENS4_14SM90_TMA_STOREES1E_S24_S24_EEEvvEEEEvNT_6ParamsE,"a",@progbits
	.sectionflags	@""
	.align	4
.nv.constant0._ZN7cutlass13device_kernelINS_4gemm6kernel13GemmUniversalIN4cute5tupleIJiiiiEEENS1_10collective13CollectiveMmaINS1_35MainloopSm100TmaUmmaWarpSpecializedILi11ELi2ELi2ENS5_IJNS4_1CILi2EEESB_NSA_ILi1EEEEEEEENS5_IJNSA_ILi256EEESF_NSA_ILi64EEEEEENS_12float_e5m2_tENS5_IJlSC_lEEESI_SJ_NS4_8TiledMMAINS4_8MMA_AtomIJNS4_10MMA_TraitsINS4_25SM100_MMA_F8F6F4_2x1SM_SSEJSI_SI_fSF_SF_NS4_17integral_constantINS4_4UMMA5MajorELSQ_0EEESR_NSO_INSP_7ScaleInELSS_0EEEST_EEEEEENS4_6LayoutINS5_IJSC_SC_SC_EEENS5_IJNSA_ILi0EEESY_SY_EEEEENS5_IJNS4_10UnderscoreES11_S11_EEEEENS4_28SM100_TMA_2SM_LOAD_MULTICASTENS4_14ComposedLayoutINS4_7SwizzleILi2ELi4ELi3EEENS4_18smem_ptr_flag_bitsILi8EEENSW_INS5_IJNSA_ILi8EEESG_EEENS5_IJSG_SC_EEEEEEEvNS4_8identityENS4_18SM100_TMA_2SM_LOADES1E_vS1F_EENS_8epilogue10collective18CollectiveEpilogueINS1I_23Sm100TmaWarpSpecializedILi4ELi2ELi64ELb0ELb0EEEJNS5_IJNSA_ILi128EEESF_SG_EEENS5_IJNSW_IS1N_SC_EENSW_ISG_SC_EEEEESI_SJ_SI_SJ_NS1I_6fusion15FusionCallbacksIS1M_NS1S_17LinearCombinationISI_fSI_fLNS_15FloatRoundStyleE2EEES1O_S1R_JEEENS4_5SM1004TMEM4LOAD26SM100_TMEM_LOAD_32dp32b64xENS4_13SM90_TMA_LOADES1E_NS4_39AutoVectorizingCopyWithAssumedAlignmentILi128EEENS4_14SM90_TMA_STOREES1E_S24_S24_EEEvvEEEEvNT_6ParamsE:
	.zero		2944


//--------------------- SYMBOLS --------------------------

	.type		.nv.reservedSmem.offset0,@object
	.size		.nv.reservedSmem.offset0,0x4
	.type		.nv.reservedSmem.cap,@object
	.size		.nv.reservedSmem.cap,0x4
	.type		__assertfail,@function
